	.target	sm_90a

	.elftype	@"ET_EXEC"


//--------------------- .note.nv.tkinfo           --------------------------
	.section	.note.nv.tkinfo,"",@"SHT_NOTE"
	.sectionflags	@"SHF_NOTE_NV_TKINFO"
	.tkinfo
        /*0018*/ 	.word	0x00000002
        /*0030*/ 	.string	""
        /*0030*/ 	.string	"ptxas"
        /*0030*/ 	.string	"Cuda compilation tools, release 13.0, V13.0.88"
        /*0030*/ 	.string	"Build cuda_13.0.r13.0/compiler.36424714_0"
        /*0030*/ 	.string	"-arch sm_90a -m 64 "



//--------------------- .note.nv.cuinfo           --------------------------
	.section	.note.nv.cuinfo,"",@"SHT_NOTE"
	.sectionflags	@"SHF_NOTE_NV_CUINFO"
        /*0018*/ 	.short	0x0002
        /*001a*/ 	.short	0x005a
        /*001c*/ 	.short	0x0082
	.zero		2


//--------------------- .nv.info                  --------------------------
	.section	.nv.info,"",@"SHT_CUDA_INFO"
	.align	4


	//----- nvinfo : EIATTR_REGCOUNT
	.align		4
        /*0000*/ 	.byte	0x04, 0x2f
        /*0002*/ 	.short	(.L_15 - .L_14)
	.align		4
.L_14:
        /*0004*/ 	.word	index@(_ZN7cutlass13device_kernelINS_4gemm6kernel13GemmUniversalIN4cute5tupleIJiiiiEEENS1_10collective13CollectiveMmaINS1_34MainloopSm90TmaGmmaWarpSpecializedILi11ENS5_IJNS4_1CILi1EEESB_SB_EEENS1_32KernelTmaWarpSpecializedPingpongEEENS5_IJNSA_ILi64EEENSA_ILi256EEENSA_ILi32EEEEEENS_6half_tENS5_IJlSB_lEEESJ_SK_NS4_8TiledMMAINS4_8MMA_AtomIJNS4_4SM904GMMA26MMA_64x256x16_F32F16F16_SSILNSO_5MajorE0ELSQ_0ELNSO_7ScaleInE1ELSR_1EEEEEENS4_6LayoutISC_NS5_IJNSA_ILi0EEESV_SV_EEEEENS5_IJNS4_10UnderscoreESY_SY_EEEEENS4_13SM90_TMA_LOADENS4_14ComposedLayoutINS4_7SwizzleILi2ELi4ELi3EEENS4_18smem_ptr_flag_bitsILi16EEENSU_INS5_IJNSA_ILi8EEESH_EEENS5_IJSH_SB_EEEEEEEvNS4_8identityES11_S1B_vS1C_EENS_8epilogue10collective6detail29Sm90TmaWarpSpecializedAdapterINS1F_15DefaultEpilogueISJ_SK_SK_NS1E_6thread17LinearCombinationISJ_Li1EffLNS1J_9ScaleType4KindE0ELNS_15FloatRoundStyleE2ESJ_EENS1_15EpilogueDefaultEEEEEvvEEEEvNT_6ParamsE)
        /*0008*/ 	.word	0x000000a8


	//----- nvinfo : EIATTR_FRAME_SIZE
	.align		4
.L_15:
        /*000c*/ 	.byte	0x04, 0x11
        /*000e*/ 	.short	(.L_17 - .L_16)
	.align		4
.L_16:
        /*0010*/ 	.word	index@(_ZN7cutlass13device_kernelINS_4gemm6kernel13GemmUniversalIN4cute5tupleIJiiiiEEENS1_10collective13CollectiveMmaINS1_34MainloopSm90TmaGmmaWarpSpecializedILi11ENS5_IJNS4_1CILi1EEESB_SB_EEENS1_32KernelTmaWarpSpecializedPingpongEEENS5_IJNSA_ILi64EEENSA_ILi256EEENSA_ILi32EEEEEENS_6half_tENS5_IJlSB_lEEESJ_SK_NS4_8TiledMMAINS4_8MMA_AtomIJNS4_4SM904GMMA26MMA_64x256x16_F32F16F16_SSILNSO_5MajorE0ELSQ_0ELNSO_7ScaleInE1ELSR_1EEEEEENS4_6LayoutISC_NS5_IJNSA_ILi0EEESV_SV_EEEEENS5_IJNS4_10UnderscoreESY_SY_EEEEENS4_13SM90_TMA_LOADENS4_14ComposedLayoutINS4_7SwizzleILi2ELi4ELi3EEENS4_18smem_ptr_flag_bitsILi16EEENSU_INS5_IJNSA_ILi8EEESH_EEENS5_IJSH_SB_EEEEEEEvNS4_8identityES11_S1B_vS1C_EENS_8epilogue10collective6detail29Sm90TmaWarpSpecializedAdapterINS1F_15DefaultEpilogueISJ_SK_SK_NS1E_6thread17LinearCombinationISJ_Li1EffLNS1J_9ScaleType4KindE0ELNS_15FloatRoundStyleE2ESJ_EENS1_15EpilogueDefaultEEEEEvvEEEEvNT_6ParamsE)
        /*0014*/ 	.word	0x00000008


	//----- nvinfo : EIATTR_MIN_STACK_SIZE
	.align		4
.L_17:
        /*0018*/ 	.byte	0x04, 0x12
        /*001a*/ 	.short	(.L_19 - .L_18)
	.align		4
.L_18:
        /*001c*/ 	.word	index@(_ZN7cutlass13device_kernelINS_4gemm6kernel13GemmUniversalIN4cute5tupleIJiiiiEEENS1_10collective13CollectiveMmaINS1_34MainloopSm90TmaGmmaWarpSpecializedILi11ENS5_IJNS4_1CILi1EEESB_SB_EEENS1_32KernelTmaWarpSpecializedPingpongEEENS5_IJNSA_ILi64EEENSA_ILi256EEENSA_ILi32EEEEEENS_6half_tENS5_IJlSB_lEEESJ_SK_NS4_8TiledMMAINS4_8MMA_AtomIJNS4_4SM904GMMA26MMA_64x256x16_F32F16F16_SSILNSO_5MajorE0ELSQ_0ELNSO_7ScaleInE1ELSR_1EEEEEENS4_6LayoutISC_NS5_IJNSA_ILi0EEESV_SV_EEEEENS5_IJNS4_10UnderscoreESY_SY_EEEEENS4_13SM90_TMA_LOADENS4_14ComposedLayoutINS4_7SwizzleILi2ELi4ELi3EEENS4_18smem_ptr_flag_bitsILi16EEENSU_INS5_IJNSA_ILi8EEESH_EEENS5_IJSH_SB_EEEEEEEvNS4_8identityES11_S1B_vS1C_EENS_8epilogue10collective6detail29Sm90TmaWarpSpecializedAdapterINS1F_15DefaultEpilogueISJ_SK_SK_NS1E_6thread17LinearCombinationISJ_Li1EffLNS1J_9ScaleType4KindE0ELNS_15FloatRoundStyleE2ESJ_EENS1_15EpilogueDefaultEEEEEvvEEEEvNT_6ParamsE)
        /*0020*/ 	.word	0x00000008
.L_19:


//--------------------- .nv.compat                --------------------------
	.section	.nv.compat,"",@"SHT_CUDA_COMPAT_INFO"
	.align	4
        /*0000*/ 	.byte	0x02, 0x09, 0x01, 0x00, 0x02, 0x02, 0x04, 0x00, 0x02, 0x05, 0x05, 0x00, 0x03, 0x07, 0x01, 0x01
        /*0010*/ 	.byte	0x02, 0x03, 0x01, 0x00, 0x02, 0x06, 0x01, 0x00, 0x04, 0x0b, 0x08, 0x00, 0x00, 0x00, 0x00, 0x00
        /*0020*/ 	.byte	0x00, 0x00, 0x00, 0x00


//--------------------- .nv.info._ZN7cutlass13device_kernelINS_4gemm6kernel13GemmUniversalIN4cute5tupleIJiiiiEEENS1_10collective13CollectiveMmaINS1_34MainloopSm90TmaGmmaWarpSpecializedILi11ENS5_IJNS4_1CILi1EEESB_SB_EEENS1_32KernelTmaWarpSpecializedPingpongEEENS5_IJNSA_ILi64EEENSA_ILi256EEENSA_ILi32EEEEEENS_6half_tENS5_IJlSB_lEEESJ_SK_NS4_8TiledMMAINS4_8MMA_AtomIJNS4_4SM904GMMA26MMA_64x256x16_F32F16F16_SSILNSO_5MajorE0ELSQ_0ELNSO_7ScaleInE1ELSR_1EEEEEENS4_6LayoutISC_NS5_IJNSA_ILi0EEESV_SV_EEEEENS5_IJNS4_10UnderscoreESY_SY_EEEEENS4_13SM90_TMA_LOADENS4_14ComposedLayoutINS4_7SwizzleILi2ELi4ELi3EEENS4_18smem_ptr_flag_bitsILi16EEENSU_INS5_IJNSA_ILi8EEESH_EEENS5_IJSH_SB_EEEEEEEvNS4_8identityES11_S1B_vS1C_EENS_8epilogue10collective6detail29Sm90TmaWarpSpecializedAdapterINS1F_15DefaultEpilogueISJ_SK_SK_NS1E_6thread17LinearCombinationISJ_Li1EffLNS1J_9ScaleType4KindE0ELNS_15FloatRoundStyleE2ESJ_EENS1_15EpilogueDefaultEEEEEvvEEEEvNT_6ParamsE --------------------------
	.section	.nv.info._ZN7cutlass13device_kernelINS_4gemm6kernel13GemmUniversalIN4cute5tupleIJiiiiEEENS1_10collective13CollectiveMmaINS1_34MainloopSm90TmaGmmaWarpSpecializedILi11ENS5_IJNS4_1CILi1EEESB_SB_EEENS1_32KernelTmaWarpSpecializedPingpongEEENS5_IJNSA_ILi64EEENSA_ILi256EEENSA_ILi32EEEEEENS_6half_tENS5_IJlSB_lEEESJ_SK_NS4_8TiledMMAINS4_8MMA_AtomIJNS4_4SM904GMMA26MMA_64x256x16_F32F16F16_SSILNSO_5MajorE0ELSQ_0ELNSO_7ScaleInE1ELSR_1EEEEEENS4_6LayoutISC_NS5_IJNSA_ILi0EEESV_SV_EEEEENS5_IJNS4_10UnderscoreESY_SY_EEEEENS4_13SM90_TMA_LOADENS4_14ComposedLayoutINS4_7SwizzleILi2ELi4ELi3EEENS4_18smem_ptr_flag_bitsILi16EEENSU_INS5_IJNSA_ILi8EEESH_EEENS5_IJSH_SB_EEEEEEEvNS4_8identityES11_S1B_vS1C_EENS_8epilogue10collective6detail29Sm90TmaWarpSpecializedAdapterINS1F_15DefaultEpilogueISJ_SK_SK_NS1E_6thread17LinearCombinationISJ_Li1EffLNS1J_9ScaleType4KindE0ELNS_15FloatRoundStyleE2ESJ_EENS1_15EpilogueDefaultEEEEEvvEEEEvNT_6ParamsE,"",@"SHT_CUDA_INFO"
	.sectionflags	@""
	.align	4


	//----- nvinfo : EIATTR_CUDA_API_VERSION
	.align		4
        /*0000*/ 	.byte	0x04, 0x37
        /*0002*/ 	.short	(.L_21 - .L_20)
.L_20:
        /*0004*/ 	.word	0x00000082


	//----- nvinfo : EIATTR_KPARAM_INFO
	.align		4
.L_21:
        /*0008*/ 	.byte	0x04, 0x17
        /*000a*/ 	.short	(.L_23 - .L_22)
.L_22:
        /*000c*/ 	.word	0x00000000
        /*0010*/ 	.short	0x0000
        /*0012*/ 	.short	0x0070
        /*0014*/ 	.byte	0x00, 0xf0, 0x01, 0x10


	//----- nvinfo : EIATTR_SPARSE_MMA_MASK
	.align		4
.L_23:
        /*0018*/ 	.byte	0x03, 0x50
        /*001a*/ 	.short	0x0000


	//----- nvinfo : EIATTR_MAXREG_COUNT
	.align		4
        /*001c*/ 	.byte	0x03, 0x1b
        /*001e*/ 	.short	0x00a8


	//----- nvinfo : EIATTR_NUM_BARRIERS
	.align		4
        /*0020*/ 	.byte	0x02, 0x4c
        /*0022*/ 	.byte	0x01
	.zero		1


	//----- nvinfo : EIATTR_EXTERNS
	.align		4
        /*0024*/ 	.byte	0x04, 0x0f
        /*0026*/ 	.short	(.L_25 - .L_24)


	//   ....[0]....
	.align		4
.L_24:
        /*0028*/ 	.word	index@(__assertfail)


	//----- nvinfo : EIATTR_ANNOTATIONS
	.align		4
.L_25:
        /*002c*/ 	.byte	0x04, 0x55
        /*002e*/ 	.short	(.L_27 - .L_26)


	//   ....[0]....
.L_26:
        /*0030*/ 	.word	0x00000001
        /*0034*/ 	.byte	0xe0, 0x0b, 0x00, 0x00, 0x01, 0x00, 0x00, 0x00, 0x90, 0x9b, 0x00, 0x00, 0x01, 0x00, 0x00, 0x00
        /*0044*/ 	.byte	0xa0, 0xa7, 0x00, 0x00


	//----- nvinfo : EIATTR_MERCURY_ISA_VERSION
	.align		4
.L_27:
        /*0048*/ 	.byte	0x03, 0x5f
        /*004a*/ 	.short	0x0101


	//----- nvinfo : EIATTR_INT_WARP_WIDE_INSTR_OFFSETS
	.align		4
        /*004c*/ 	.byte	0x04, 0x31
        /*004e*/ 	.short	(.L_29 - .L_28)


	//   ....[0]....
.L_28:
        /*0050*/ 	.word	0x000004f0


	//   ....[1]....
        /*0054*/ 	.word	0x00000510


	//   ....[2]....
        /*0058*/ 	.word	0x00000590


	//   ....[3]....
        /*005c*/ 	.word	0x000005a0


	//   ....[4]....
        /*0060*/ 	.word	0x000005b0


	//   ....[5]....
        /*0064*/ 	.word	0x000005d0


	//   ....[6]....
        /*0068*/ 	.word	0x00000660


	//   ....[7]....
        /*006c*/ 	.word	0x00000680


	//----- nvinfo : EIATTR_COOP_GROUP_MASK_REGIDS
	.align		4
.L_29:
        /*0070*/ 	.byte	0x04, 0x29
        /*0072*/ 	.short	(.L_31 - .L_30)


	//   ....[0]....
.L_30:
        /*0074*/ 	.word	0xffffffff


	//   ....[1]....
        /*0078*/ 	.word	0xffffffff


	//   ....[2]....
        /*007c*/ 	.word	0xffffffff


	//   ....[3]....
        /*0080*/ 	.word	0xffffffff


	//   ....[4]....
        /*0084*/ 	.word	0xffffffff


	//   ....[5]....
        /*0088*/ 	.word	0xffffffff


	//----- nvinfo : EIATTR_COOP_GROUP_INSTR_OFFSETS
	.align		4
.L_31:
        /*008c*/ 	.byte	0x04, 0x28
        /*008e*/ 	.short	(.L_33 - .L_32)


	//   ....[0]....
.L_32:
        /*0090*/ 	.word	0x00000070


	//   ....[1]....
        /*0094*/ 	.word	0x00000080


	//   ....[2]....
        /*0098*/ 	.word	0x00000140


	//   ....[3]....
        /*009c*/ 	.word	0x000003e0


	//   ....[4]....
        /*00a0*/ 	.word	0x00000420


	//   ....[5]....
        /*00a4*/ 	.word	0x00000470


	//----- nvinfo : EIATTR_REG_RECONFIG
	.align		4
.L_33:
        /*00a8*/ 	.byte	0x01, 0x54
	.zero		2


	//----- nvinfo : EIATTR_SYSCALL_OFFSETS
	.align		4
        /*00ac*/ 	.byte	0x04, 0x46
        /*00ae*/ 	.short	(.L_35 - .L_34)


	//   ....[0]....
.L_34:
        /*00b0*/ 	.word	0x00001690


	//----- nvinfo : EIATTR_MBARRIER_INSTR_OFFSETS
	.align		4
.L_35:
        /*00b4*/ 	.byte	0x04, 0x39
        /*00b6*/ 	.short	(.L_37 - .L_36)


	//   ....[0]....
.L_36:
        /*00b8*/ 	.word	0x00000260
        /*00bc*/ 	.word	0x000000ff
        /*00c0*/ 	.word	0x00000000
        /*00c4*/ 	.short	0x0100
        /*00c6*/ 	.byte	0x08
	.zero		1


	//   ....[1]....
        /*00c8*/ 	.word	0x00000270
        /*00cc*/ 	.word	0x000000ff
        /*00d0*/ 	.word	0x00000058
        /*00d4*/ 	.short	0x0100
        /*00d6*/ 	.byte	0x08
	.zero		1


	//   ....[2]....
        /*00d8*/ 	.word	0x00000280
        /*00dc*/ 	.word	0x000000ff
        /*00e0*/ 	.word	0x00000008
        /*00e4*/ 	.short	0x0100
        /*00e6*/ 	.byte	0x08
	.zero		1


	//   ....[3]....
        /*00e8*/ 	.word	0x00000290
        /*00ec*/ 	.word	0x000000ff
        /*00f0*/ 	.word	0x00000060
        /*00f4*/ 	.short	0x0100
        /*00f6*/ 	.byte	0x08
	.zero		1


	//   ....[4]....
        /*00f8*/ 	.word	0x000002a0
        /*00fc*/ 	.word	0x000000ff
        /*0100*/ 	.word	0x00000010
        /*0104*/ 	.short	0x0100
        /*0106*/ 	.byte	0x08
	.zero		1


	//   ....[5]....
        /*0108*/ 	.word	0x000002b0
        /*010c*/ 	.word	0x000000ff
        /*0110*/ 	.word	0x00000068
        /*0114*/ 	.short	0x0100
        /*0116*/ 	.byte	0x08
	.zero		1


	//   ....[6]....
        /*0118*/ 	.word	0x000002c0
        /*011c*/ 	.word	0x000000ff
        /*0120*/ 	.word	0x00000018
        /*0124*/ 	.short	0x0100
        /*0126*/ 	.byte	0x08
	.zero		1


	//   ....[7]....
        /*0128*/ 	.word	0x000002d0
        /*012c*/ 	.word	0x000000ff
        /*0130*/ 	.word	0x00000070
        /*0134*/ 	.short	0x0100
        /*0136*/ 	.byte	0x08
	.zero		1


	//   ....[8]....
        /*0138*/ 	.word	0x000002e0
        /*013c*/ 	.word	0x000000ff
        /*0140*/ 	.word	0x00000020
        /*0144*/ 	.short	0x0100
        /*0146*/ 	.byte	0x08
	.zero		1


	//   ....[9]....
        /*0148*/ 	.word	0x000002f0
        /*014c*/ 	.word	0x000000ff
        /*0150*/ 	.word	0x00000078
        /*0154*/ 	.short	0x0100
        /*0156*/ 	.byte	0x08
	.zero		1


	//   ....[10]....
        /*0158*/ 	.word	0x00000300
        /*015c*/ 	.word	0x000000ff
        /*0160*/ 	.word	0x00000028
        /*0164*/ 	.short	0x0100
        /*0166*/ 	.byte	0x08
	.zero		1


	//   ....[11]....
        /*0168*/ 	.word	0x00000310
        /*016c*/ 	.word	0x000000ff
        /*0170*/ 	.word	0x00000080
        /*0174*/ 	.short	0x0100
        /*0176*/ 	.byte	0x08
	.zero		1


	//   ....[12]....
        /*0178*/ 	.word	0x00000320
        /*017c*/ 	.word	0x000000ff
        /*0180*/ 	.word	0x00000030
        /*0184*/ 	.short	0x0100
        /*0186*/ 	.byte	0x08
	.zero		1


	//   ....[13]....
        /*0188*/ 	.word	0x00000330
        /*018c*/ 	.word	0x000000ff
        /*0190*/ 	.word	0x00000088
        /*0194*/ 	.short	0x0100
        /*0196*/ 	.byte	0x08
	.zero		1


	//   ....[14]....
        /*0198*/ 	.word	0x00000340
        /*019c*/ 	.word	0x000000ff
        /*01a0*/ 	.word	0x00000038
        /*01a4*/ 	.short	0x0100
        /*01a6*/ 	.byte	0x08
	.zero		1


	//   ....[15]....
        /*01a8*/ 	.word	0x00000350
        /*01ac*/ 	.word	0x000000ff
        /*01b0*/ 	.word	0x00000090
        /*01b4*/ 	.short	0x0100
        /*01b6*/ 	.byte	0x08
	.zero		1


	//   ....[16]....
        /*01b8*/ 	.word	0x00000360
        /*01bc*/ 	.word	0x000000ff
        /*01c0*/ 	.word	0x00000040
        /*01c4*/ 	.short	0x0100
        /*01c6*/ 	.byte	0x08
	.zero		1


	//   ....[17]....
        /*01c8*/ 	.word	0x00000370
        /*01cc*/ 	.word	0x000000ff
        /*01d0*/ 	.word	0x00000098
        /*01d4*/ 	.short	0x0100
        /*01d6*/ 	.byte	0x08
	.zero		1


	//   ....[18]....
        /*01d8*/ 	.word	0x00000380
        /*01dc*/ 	.word	0x000000ff
        /*01e0*/ 	.word	0x00000048
        /*01e4*/ 	.short	0x0100
        /*01e6*/ 	.byte	0x08
	.zero		1


	//   ....[19]....
        /*01e8*/ 	.word	0x00000390
        /*01ec*/ 	.word	0x000000ff
        /*01f0*/ 	.word	0x000000a0
        /*01f4*/ 	.short	0x0100
        /*01f6*/ 	.byte	0x08
	.zero		1


	//   ....[20]....
        /*01f8*/ 	.word	0x000003a0
        /*01fc*/ 	.word	0x000000ff
        /*0200*/ 	.word	0x00000050
        /*0204*/ 	.short	0x0100
        /*0206*/ 	.byte	0x08
	.zero		1


	//   ....[21]....
        /*0208*/ 	.word	0x000003b0
        /*020c*/ 	.word	0x000000ff
        /*0210*/ 	.word	0x000000a8
        /*0214*/ 	.short	0x0100
        /*0216*/ 	.byte	0x08
	.zero		1


	//   ....[22]....
        /*0218*/ 	.word	0x000006c0
        /*021c*/ 	.word	0x000000ff
        /*0220*/ 	.word	0x000000e0
        /*0224*/ 	.short	0x0100
        /*0226*/ 	.byte	0x08
	.zero		1


	//   ....[23]....
        /*0228*/ 	.word	0x00000730
        /*022c*/ 	.word	0x000000ff
        /*0230*/ 	.word	0x000000e8
        /*0234*/ 	.short	0x0100
        /*0236*/ 	.byte	0x08
	.zero		1


	//   ....[24]....
        /*0238*/ 	.word	0x00000750
        /*023c*/ 	.word	0x000000ff
        /*0240*/ 	.word	0x000000c0
        /*0244*/ 	.short	0x0100
        /*0246*/ 	.byte	0x09
	.zero		1


	//   ....[25]....
        /*0248*/ 	.word	0x00000760
        /*024c*/ 	.word	0x000000ff
        /*0250*/ 	.word	0x000000c8
        /*0254*/ 	.short	0x0100
        /*0256*/ 	.byte	0x09
	.zero		1


	//   ....[26]....
        /*0258*/ 	.word	0x00000770
        /*025c*/ 	.word	0x000000ff
        /*0260*/ 	.word	0x000000d0
        /*0264*/ 	.short	0x0100
        /*0266*/ 	.byte	0x09
	.zero		1


	//   ....[27]....
        /*0268*/ 	.word	0x00000780
        /*026c*/ 	.word	0x000000ff
        /*0270*/ 	.word	0x000000d8
        /*0274*/ 	.short	0x0100
        /*0276*/ 	.byte	0x09
	.zero		1


	//   ....[28]....
        /*0278*/ 	.word	0x00001570
        /*027c*/ 	.word	0x0000009d
        /*0280*/ 	.word	0x00000000
        /*0284*/ 	.short	0x010a
        /*0286*/ 	.byte	0x2a
	.zero		1


	//   ....[29]....
        /*0288*/ 	.word	0x00001710
        /*028c*/ 	.word	0x00000003
        /*0290*/ 	.word	0x00000000
        /*0294*/ 	.short	0x010a
        /*0296*/ 	.byte	0x3f
	.zero		1


	//   ....[30]....
        /*0298*/ 	.word	0x00001770
        /*029c*/ 	.word	0x00000003
        /*02a0*/ 	.word	0x00000000
        /*02a4*/ 	.short	0x010a
        /*02a6*/ 	.byte	0x3f
	.zero		1


	//   ....[31]....
        /*02a8*/ 	.word	0x000019e0
        /*02ac*/ 	.word	0x000000ff
        /*02b0*/ 	.word	0x00000000
        /*02b4*/ 	.short	0x010a
        /*02b6*/ 	.byte	0x04
	.zero		1


	//   ....[32]....
        /*02b8*/ 	.word	0x00001a20
        /*02bc*/ 	.word	0x000000ff
        /*02c0*/ 	.word	0x00000000
        /*02c4*/ 	.short	0x010a
        /*02c6*/ 	.byte	0x04
	.zero		1


	//   ....[33]....
        /*02c8*/ 	.word	0x00001b90
        /*02cc*/ 	.word	0x000000ff
        /*02d0*/ 	.word	0x00000000
        /*02d4*/ 	.short	0x0101
        /*02d6*/ 	.byte	0x04
	.zero		1


	//   ....[34]....
        /*02d8*/ 	.word	0x00001c80
        /*02dc*/ 	.word	0x0000009e
        /*02e0*/ 	.word	0x00000000
        /*02e4*/ 	.short	0x0101
        /*02e6*/ 	.byte	0x2d
	.zero		1


	//   ....[35]....
        /*02e8*/ 	.word	0x00001d50
        /*02ec*/ 	.word	0x000000ff
        /*02f0*/ 	.word	0x00000000
        /*02f4*/ 	.short	0x0101
        /*02f6*/ 	.byte	0x06
	.zero		1


	//   ....[36]....
        /*02f8*/ 	.word	0x00001e00
        /*02fc*/ 	.word	0x0000009d
        /*0300*/ 	.word	0x00000010
        /*0304*/ 	.short	0x010a
        /*0306*/ 	.byte	0x2a
	.zero		1


	//   ....[37]....
        /*0308*/ 	.word	0x00009bb0
        /*030c*/ 	.word	0x000000a0
        /*0310*/ 	.word	0x00000000
        /*0314*/ 	.short	0x0101
        /*0316*/ 	.byte	0x2d
	.zero		1


	//   ....[38]....
        /*0318*/ 	.word	0x0000a510
        /*031c*/ 	.word	0x0000000a
        /*0320*/ 	.word	0x00000058
        /*0324*/ 	.short	0x010a
        /*0326*/ 	.byte	0x3f
	.zero		1


	//   ....[39]....
        /*0328*/ 	.word	0x0000a8b0
        /*032c*/ 	.word	0x00000005
        /*0330*/ 	.word	0x000000e8
        /*0334*/ 	.short	0x0101
        /*0336*/ 	.byte	0x3f
	.zero		1


	//   ....[40]....
        /*0338*/ 	.word	0x0000b030
        /*033c*/ 	.word	0x00000009
        /*0340*/ 	.word	0x00000000
        /*0344*/ 	.short	0x010a
        /*0346*/ 	.byte	0x3f
	.zero		1


	//   ....[41]....
        /*0348*/ 	.word	0x0000b0b0
        /*034c*/ 	.word	0x00000008
        /*0350*/ 	.word	0x00000000
        /*0354*/ 	.short	0x010a
        /*0356*/ 	.byte	0x3f
	.zero		1


	//   ....[42]....
        /*0358*/ 	.word	0x0000b140
        /*035c*/ 	.word	0x00000009
        /*0360*/ 	.word	0x00000000
        /*0364*/ 	.short	0x010a
        /*0366*/ 	.byte	0x3f
	.zero		1


	//   ....[43]....
        /*0368*/ 	.word	0x0000b1d0
        /*036c*/ 	.word	0x00000008
        /*0370*/ 	.word	0x00000000
        /*0374*/ 	.short	0x010a
        /*0376*/ 	.byte	0x3f
	.zero		1


	//   ....[44]....
        /*0378*/ 	.word	0x0000b260
        /*037c*/ 	.word	0x00000009
        /*0380*/ 	.word	0x00000000
        /*0384*/ 	.short	0x010a
        /*0386*/ 	.byte	0x3f
	.zero		1


	//   ....[45]....
        /*0388*/ 	.word	0x0000b2f0
        /*038c*/ 	.word	0x00000008
        /*0390*/ 	.word	0x00000000
        /*0394*/ 	.short	0x010a
        /*0396*/ 	.byte	0x3f
	.zero		1


	//   ....[46]....
        /*0398*/ 	.word	0x0000b380
        /*039c*/ 	.word	0x00000009
        /*03a0*/ 	.word	0x00000000
        /*03a4*/ 	.short	0x010a
        /*03a6*/ 	.byte	0x3f
	.zero		1


	//   ....[47]....
        /*03a8*/ 	.word	0x0000b410
        /*03ac*/ 	.word	0x00000008
        /*03b0*/ 	.word	0x00000000
        /*03b4*/ 	.short	0x010a
        /*03b6*/ 	.byte	0x3f
	.zero		1


	//   ....[48]....
        /*03b8*/ 	.word	0x0000b4a0
        /*03bc*/ 	.word	0x00000009
        /*03c0*/ 	.word	0x00000000
        /*03c4*/ 	.short	0x010a
        /*03c6*/ 	.byte	0x3f
	.zero		1


	//   ....[49]....
        /*03c8*/ 	.word	0x0000b530
        /*03cc*/ 	.word	0x00000006
        /*03d0*/ 	.word	0x00000000
        /*03d4*/ 	.short	0x010a
        /*03d6*/ 	.byte	0x3f
	.zero		1


	//   ....[50]....
        /*03d8*/ 	.word	0x0000b5c0
        /*03dc*/ 	.word	0x00000003
        /*03e0*/ 	.word	0x00000000
        /*03e4*/ 	.short	0x010a
        /*03e6*/ 	.byte	0x3f
	.zero		1


	//   ....[51]....
        /*03e8*/ 	.word	0x0000b620
        /*03ec*/ 	.word	0x0000009f
        /*03f0*/ 	.word	0x00000000
        /*03f4*/ 	.short	0x010a
        /*03f6*/ 	.byte	0x3f
	.zero		1


	//   ....[52]....
        /*03f8*/ 	.word	0x0000b670
        /*03fc*/ 	.word	0x00000003
        /*0400*/ 	.word	0x00000000
        /*0404*/ 	.short	0x010a
        /*0406*/ 	.byte	0x3f
	.zero		1


	//   ....[53]....
        /*0408*/ 	.word	0x0000b6d0
        /*040c*/ 	.word	0x00000004
        /*0410*/ 	.word	0x00000000
        /*0414*/ 	.short	0x010a
        /*0416*/ 	.byte	0x3f
	.zero		1


	//   ....[54]....
        /*0418*/ 	.word	0x0000b720
        /*041c*/ 	.word	0x0000009f
        /*0420*/ 	.word	0x00000010
        /*0424*/ 	.short	0x010a
        /*0426*/ 	.byte	0x3f
	.zero		1


	//   ....[55]....
        /*0428*/ 	.word	0x0000b7f0
        /*042c*/ 	.word	0x0000000a
        /*0430*/ 	.word	0x00000058
        /*0434*/ 	.short	0x010a
        /*0436*/ 	.byte	0x3f
	.zero		1


	//   ....[56]....
        /*0438*/ 	.word	0x0000b8c0
        /*043c*/ 	.word	0x00000009
        /*0440*/ 	.word	0x00000000
        /*0444*/ 	.short	0x010a
        /*0446*/ 	.byte	0x3f
	.zero		1


	//   ....[57]....
        /*0448*/ 	.word	0x0000b910
        /*044c*/ 	.word	0x00000008
        /*0450*/ 	.word	0x00000000
        /*0454*/ 	.short	0x010a
        /*0456*/ 	.byte	0x3f
	.zero		1


	//   ....[58]....
        /*0458*/ 	.word	0x0000b960
        /*045c*/ 	.word	0x00000009
        /*0460*/ 	.word	0x00000000
        /*0464*/ 	.short	0x010a
        /*0466*/ 	.byte	0x3f
	.zero		1


	//   ....[59]....
        /*0468*/ 	.word	0x0000b9b0
        /*046c*/ 	.word	0x00000008
        /*0470*/ 	.word	0x00000000
        /*0474*/ 	.short	0x010a
        /*0476*/ 	.byte	0x3f
	.zero		1


	//   ....[60]....
        /*0478*/ 	.word	0x0000ba00
        /*047c*/ 	.word	0x00000009
        /*0480*/ 	.word	0x00000000
        /*0484*/ 	.short	0x010a
        /*0486*/ 	.byte	0x3f
	.zero		1


	//   ....[61]....
        /*0488*/ 	.word	0x0000ba50
        /*048c*/ 	.word	0x00000008
        /*0490*/ 	.word	0x00000000
        /*0494*/ 	.short	0x010a
        /*0496*/ 	.byte	0x3f
	.zero		1


	//   ....[62]....
        /*0498*/ 	.word	0x0000baa0
        /*049c*/ 	.word	0x00000009
        /*04a0*/ 	.word	0x00000000
        /*04a4*/ 	.short	0x010a
        /*04a6*/ 	.byte	0x3f
	.zero		1


	//   ....[63]....
        /*04a8*/ 	.word	0x0000baf0
        /*04ac*/ 	.word	0x00000008
        /*04b0*/ 	.word	0x00000000
        /*04b4*/ 	.short	0x010a
        /*04b6*/ 	.byte	0x3f
	.zero		1


	//   ....[64]....
        /*04b8*/ 	.word	0x0000bb40
        /*04bc*/ 	.word	0x00000009
        /*04c0*/ 	.word	0x00000000
        /*04c4*/ 	.short	0x010a
        /*04c6*/ 	.byte	0x3f
	.zero		1


	//   ....[65]....
        /*04c8*/ 	.word	0x0000bb90
        /*04cc*/ 	.word	0x00000006
        /*04d0*/ 	.word	0x00000000
        /*04d4*/ 	.short	0x010a
        /*04d6*/ 	.byte	0x3f
	.zero		1


	//----- nvinfo : EIATTR_NUM_MBARRIERS
	.align		4
.L_37:
        /*04d8*/ 	.byte	0x03, 0x38
        /*04da*/ 	.short	0x001c


	//----- nvinfo : EIATTR_EXIT_INSTR_OFFSETS
	.align		4
        /*04dc*/ 	.byte	0x04, 0x1c
        /*04de*/ 	.short	(.L_39 - .L_38)


	//   ....[0]....
.L_38:
        /*04e0*/ 	.word	0x00001290


	//   ....[1]....
        /*04e4*/ 	.word	0x000012f0


	//   ....[2]....
        /*04e8*/ 	.word	0x0000a240


	//   ....[3]....
        /*04ec*/ 	.word	0x0000a270


	//   ....[4]....
        /*04f0*/ 	.word	0x0000b610


	//----- nvinfo : EIATTR_MAX_THREADS
	.align		4
.L_39:
        /*04f4*/ 	.byte	0x04, 0x05
        /*04f6*/ 	.short	(.L_41 - .L_40)
.L_40:
        /*04f8*/ 	.word	0x00000180
        /*04fc*/ 	.word	0x00000001
        /*0500*/ 	.word	0x00000001


	//----- nvinfo : EIATTR_CRS_STACK_SIZE
	.align		4
.L_41:
        /*0504*/ 	.byte	0x04, 0x1e
        /*0506*/ 	.short	(.L_43 - .L_42)
.L_42:
        /*0508*/ 	.word	0x00000000


	//----- nvinfo : EIATTR_CBANK_PARAM_SIZE
	.align		4
.L_43:
        /*050c*/ 	.byte	0x03, 0x19
        /*050e*/ 	.short	0x0470


	//----- nvinfo : EIATTR_PARAM_CBANK
	.align		4
        /*0510*/ 	.byte	0x04, 0x0a
        /*0512*/ 	.short	(.L_45 - .L_44)
	.align		4
.L_44:
        /*0514*/ 	.word	index@(.nv.constant0._ZN7cutlass13device_kernelINS_4gemm6kernel13GemmUniversalIN4cute5tupleIJiiiiEEENS1_10collective13CollectiveMmaINS1_34MainloopSm90TmaGmmaWarpSpecializedILi11ENS5_IJNS4_1CILi1EEESB_SB_EEENS1_32KernelTmaWarpSpecializedPingpongEEENS5_IJNSA_ILi64EEENSA_ILi256EEENSA_ILi32EEEEEENS_6half_tENS5_IJlSB_lEEESJ_SK_NS4_8TiledMMAINS4_8MMA_AtomIJNS4_4SM904GMMA26MMA_64x256x16_F32F16F16_SSILNSO_5MajorE0ELSQ_0ELNSO_7ScaleInE1ELSR_1EEEEEENS4_6LayoutISC_NS5_IJNSA_ILi0EEESV_SV_EEEEENS5_IJNS4_10UnderscoreESY_SY_EEEEENS4_13SM90_TMA_LOADENS4_14ComposedLayoutINS4_7SwizzleILi2ELi4ELi3EEENS4_18smem_ptr_flag_bitsILi16EEENSU_INS5_IJNSA_ILi8EEESH_EEENS5_IJSH_SB_EEEEEEEvNS4_8identityES11_S1B_vS1C_EENS_8epilogue10collective6detail29Sm90TmaWarpSpecializedAdapterINS1F_15DefaultEpilogueISJ_SK_SK_NS1E_6thread17LinearCombinationISJ_Li1EffLNS1J_9ScaleType4KindE0ELNS_15FloatRoundStyleE2ESJ_EENS1_15EpilogueDefaultEEEEEvvEEEEvNT_6ParamsE)
        /*0518*/ 	.short	0x0210
        /*051a*/ 	.short	0x0470


	//----- nvinfo : EIATTR_SW_WAR
	.align		4
.L_45:
        /*051c*/ 	.byte	0x04, 0x36
        /*051e*/ 	.short	(.L_47 - .L_46)
.L_46:
        /*0520*/ 	.word	0x00000008
.L_47:


//--------------------- .nv.callgraph             --------------------------
	.section	.nv.callgraph,"",@"SHT_CUDA_CALLGRAPH"
	.align	4
	.sectionentsize	8
	.align		4
        /*0000*/ 	.word	0x00000000
	.align		4
        /*0004*/ 	.word	0xffffffff
	.align		4
        /*0008*/ 	.word	index@(_ZN7cutlass13device_kernelINS_4gemm6kernel13GemmUniversalIN4cute5tupleIJiiiiEEENS1_10collective13CollectiveMmaINS1_34MainloopSm90TmaGmmaWarpSpecializedILi11ENS5_IJNS4_1CILi1EEESB_SB_EEENS1_32KernelTmaWarpSpecializedPingpongEEENS5_IJNSA_ILi64EEENSA_ILi256EEENSA_ILi32EEEEEENS_6half_tENS5_IJlSB_lEEESJ_SK_NS4_8TiledMMAINS4_8MMA_AtomIJNS4_4SM904GMMA26MMA_64x256x16_F32F16F16_SSILNSO_5MajorE0ELSQ_0ELNSO_7ScaleInE1ELSR_1EEEEEENS4_6LayoutISC_NS5_IJNSA_ILi0EEESV_SV_EEEEENS5_IJNS4_10UnderscoreESY_SY_EEEEENS4_13SM90_TMA_LOADENS4_14ComposedLayoutINS4_7SwizzleILi2ELi4ELi3EEENS4_18smem_ptr_flag_bitsILi16EEENSU_INS5_IJNSA_ILi8EEESH_EEENS5_IJSH_SB_EEEEEEEvNS4_8identityES11_S1B_vS1C_EENS_8epilogue10collective6detail29Sm90TmaWarpSpecializedAdapterINS1F_15DefaultEpilogueISJ_SK_SK_NS1E_6thread17LinearCombinationISJ_Li1EffLNS1J_9ScaleType4KindE0ELNS_15FloatRoundStyleE2ESJ_EENS1_15EpilogueDefaultEEEEEvvEEEEvNT_6ParamsE)
	.align		4
        /*000c*/ 	.word	index@(__assertfail)
	.align		4
        /*0010*/ 	.word	0x00000000
	.align		4
        /*0014*/ 	.word	0xfffffffe
	.align		4
        /*0018*/ 	.word	0x00000000
	.align		4
        /*001c*/ 	.word	0xfffffffd
	.align		4
        /*0020*/ 	.word	0x00000000
	.align		4
        /*0024*/ 	.word	0xfffffffc


//--------------------- .nv.constant4             --------------------------
	.section	.nv.constant4,"a",@progbits
	.align	8
	.align		8
.nv.constant4:
        /*0000*/ 	.dword	__assertfail
	.align		8
        /*0008*/ 	.dword	__unnamed_1
	.align		8
        /*0010*/ 	.dword	_ZN40_INTERNAL_83fb3a79_4_k_cu_f24abdf3_153994cuda3std3__45__cpo5beginE
	.align		8
        /*0018*/ 	.dword	_ZN40_INTERNAL_83fb3a79_4_k_cu_f24abdf3_153994cuda3std3__45__cpo3endE
	.align		8
        /*0020*/ 	.dword	_ZN40_INTERNAL_83fb3a79_4_k_cu_f24abdf3_153994cuda3std3__45__cpo6cbeginE
	.align		8
        /*0028*/ 	.dword	_ZN40_INTERNAL_83fb3a79_4_k_cu_f24abdf3_153994cuda3std3__45__cpo4cendE
	.align		8
        /*0030*/ 	.dword	_ZN40_INTERNAL_83fb3a79_4_k_cu_f24abdf3_153994cuda3std3__442_GLOBAL__N__83fb3a79_4_k_cu_f24abdf3_153996ignoreE
	.align		8
        /*0038*/ 	.dword	_ZN40_INTERNAL_83fb3a79_4_k_cu_f24abdf3_153994cuda3std3__419piecewise_constructE
	.align		8
        /*0040*/ 	.dword	_ZN40_INTERNAL_83fb3a79_4_k_cu_f24abdf3_153994cuda3std3__48in_placeE
	.align		8
        /*0048*/ 	.dword	_ZN40_INTERNAL_83fb3a79_4_k_cu_f24abdf3_153994cuda3std6ranges3__45__cpo4swapE
	.align		8
        /*0050*/ 	.dword	_ZN40_INTERNAL_83fb3a79_4_k_cu_f24abdf3_153994cuda3std6ranges3__45__cpo9iter_moveE
	.align		8
        /*0058*/ 	.dword	_ZN40_INTERNAL_83fb3a79_4_k_cu_f24abdf3_153994cute7productE
	.align		8
        /*0060*/ 	.dword	_ZN40_INTERNAL_83fb3a79_4_k_cu_f24abdf3_153994cute1_E
	.align		8
        /*0068*/ 	.dword	$str$22
	.align		8
        /*0070*/ 	.dword	$str$23


//--------------------- .text._ZN7cutlass13device_kernelINS_4gemm6kernel13GemmUniversalIN4cute5tupleIJiiiiEEENS1_10collective13CollectiveMmaINS1_34MainloopSm90TmaGmmaWarpSpecializedILi11ENS5_IJNS4_1CILi1EEESB_SB_EEENS1_32KernelTmaWarpSpecializedPingpongEEENS5_IJNSA_ILi64EEENSA_ILi256EEENSA_ILi32EEEEEENS_6half_tENS5_IJlSB_lEEESJ_SK_NS4_8TiledMMAINS4_8MMA_AtomIJNS4_4SM904GMMA26MMA_64x256x16_F32F16F16_SSILNSO_5MajorE0ELSQ_0ELNSO_7ScaleInE1ELSR_1EEEEEENS4_6LayoutISC_NS5_IJNSA_ILi0EEESV_SV_EEEEENS5_IJNS4_10UnderscoreESY_SY_EEEEENS4_13SM90_TMA_LOADENS4_14ComposedLayoutINS4_7SwizzleILi2ELi4ELi3EEENS4_18smem_ptr_flag_bitsILi16EEENSU_INS5_IJNSA_ILi8EEESH_EEENS5_IJSH_SB_EEEEEEEvNS4_8identityES11_S1B_vS1C_EENS_8epilogue10collective6detail29Sm90TmaWarpSpecializedAdapterINS1F_15DefaultEpilogueISJ_SK_SK_NS1E_6thread17LinearCombinationISJ_Li1EffLNS1J_9ScaleType4KindE0ELNS_15FloatRoundStyleE2ESJ_EENS1_15EpilogueDefaultEEEEEvvEEEEvNT_6ParamsE --------------------------
	.section	.text._ZN7cutlass13device_kernelINS_4gemm6kernel13GemmUniversalIN4cute5tupleIJiiiiEEENS1_10collective13CollectiveMmaINS1_34MainloopSm90TmaGmmaWarpSpecializedILi11ENS5_IJNS4_1CILi1EEESB_SB_EEENS1_32KernelTmaWarpSpecializedPingpongEEENS5_IJNSA_ILi64EEENSA_ILi256EEENSA_ILi32EEEEEENS_6half_tENS5_IJlSB_lEEESJ_SK_NS4_8TiledMMAINS4_8MMA_AtomIJNS4_4SM904GMMA26MMA_64x256x16_F32F16F16_SSILNSO_5MajorE0ELSQ_0ELNSO_7ScaleInE1ELSR_1EEEEEENS4_6LayoutISC_NS5_IJNSA_ILi0EEESV_SV_EEEEENS5_IJNS4_10UnderscoreESY_SY_EEEEENS4_13SM90_TMA_LOADENS4_14ComposedLayoutINS4_7SwizzleILi2ELi4ELi3EEENS4_18smem_ptr_flag_bitsILi16EEENSU_INS5_IJNSA_ILi8EEESH_EEENS5_IJSH_SB_EEEEEEEvNS4_8identityES11_S1B_vS1C_EENS_8epilogue10collective6detail29Sm90TmaWarpSpecializedAdapterINS1F_15DefaultEpilogueISJ_SK_SK_NS1E_6thread17LinearCombinationISJ_Li1EffLNS1J_9ScaleType4KindE0ELNS_15FloatRoundStyleE2ESJ_EENS1_15EpilogueDefaultEEEEEvvEEEEvNT_6ParamsE,"ax",@progbits
	.align	128
.text._ZN7cutlass13device_kernelINS_4gemm6kernel13GemmUniversalIN4cute5tupleIJiiiiEEENS1_10collective13CollectiveMmaINS1_34MainloopSm90TmaGmmaWarpSpecializedILi11ENS5_IJNS4_1CILi1EEESB_SB_EEENS1_32KernelTmaWarpSpecializedPingpongEEENS5_IJNSA_ILi64EEENSA_ILi256EEENSA_ILi32EEEEEENS_6half_tENS5_IJlSB_lEEESJ_SK_NS4_8TiledMMAINS4_8MMA_AtomIJNS4_4SM904GMMA26MMA_64x256x16_F32F16F16_SSILNSO_5MajorE0ELSQ_0ELNSO_7ScaleInE1ELSR_1EEEEEENS4_6LayoutISC_NS5_IJNSA_ILi0EEESV_SV_EEEEENS5_IJNS4_10UnderscoreESY_SY_EEEEENS4_13SM90_TMA_LOADENS4_14ComposedLayoutINS4_7SwizzleILi2ELi4ELi3EEENS4_18smem_ptr_flag_bitsILi16EEENSU_INS5_IJNSA_ILi8EEESH_EEENS5_IJSH_SB_EEEEEEEvNS4_8identityES11_S1B_vS1C_EENS_8epilogue10collective6detail29Sm90TmaWarpSpecializedAdapterINS1F_15DefaultEpilogueISJ_SK_SK_NS1E_6thread17LinearCombinationISJ_Li1EffLNS1J_9ScaleType4KindE0ELNS_15FloatRoundStyleE2ESJ_EENS1_15EpilogueDefaultEEEEEvvEEEEvNT_6ParamsE:
        .type           _ZN7cutlass13device_kernelINS_4gemm6kernel13GemmUniversalIN4cute5tupleIJiiiiEEENS1_10collective13CollectiveMmaINS1_34MainloopSm90TmaGmmaWarpSpecializedILi11ENS5_IJNS4_1CILi1EEESB_SB_EEENS1_32KernelTmaWarpSpecializedPingpongEEENS5_IJNSA_ILi64EEENSA_ILi256EEENSA_ILi32EEEEEENS_6half_tENS5_IJlSB_lEEESJ_SK_NS4_8TiledMMAINS4_8MMA_AtomIJNS4_4SM904GMMA26MMA_64x256x16_F32F16F16_SSILNSO_5MajorE0ELSQ_0ELNSO_7ScaleInE1ELSR_1EEEEEENS4_6LayoutISC_NS5_IJNSA_ILi0EEESV_SV_EEEEENS5_IJNS4_10UnderscoreESY_SY_EEEEENS4_13SM90_TMA_LOADENS4_14ComposedLayoutINS4_7SwizzleILi2ELi4ELi3EEENS4_18smem_ptr_flag_bitsILi16EEENSU_INS5_IJNSA_ILi8EEESH_EEENS5_IJSH_SB_EEEEEEEvNS4_8identityES11_S1B_vS1C_EENS_8epilogue10collective6detail29Sm90TmaWarpSpecializedAdapterINS1F_15DefaultEpilogueISJ_SK_SK_NS1E_6thread17LinearCombinationISJ_Li1EffLNS1J_9ScaleType4KindE0ELNS_15FloatRoundStyleE2ESJ_EENS1_15EpilogueDefaultEEEEEvvEEEEvNT_6ParamsE,@function
        .size           _ZN7cutlass13device_kernelINS_4gemm6kernel13GemmUniversalIN4cute5tupleIJiiiiEEENS1_10collective13CollectiveMmaINS1_34MainloopSm90TmaGmmaWarpSpecializedILi11ENS5_IJNS4_1CILi1EEESB_SB_EEENS1_32KernelTmaWarpSpecializedPingpongEEENS5_IJNSA_ILi64EEENSA_ILi256EEENSA_ILi32EEEEEENS_6half_tENS5_IJlSB_lEEESJ_SK_NS4_8TiledMMAINS4_8MMA_AtomIJNS4_4SM904GMMA26MMA_64x256x16_F32F16F16_SSILNSO_5MajorE0ELSQ_0ELNSO_7ScaleInE1ELSR_1EEEEEENS4_6LayoutISC_NS5_IJNSA_ILi0EEESV_SV_EEEEENS5_IJNS4_10UnderscoreESY_SY_EEEEENS4_13SM90_TMA_LOADENS4_14ComposedLayoutINS4_7SwizzleILi2ELi4ELi3EEENS4_18smem_ptr_flag_bitsILi16EEENSU_INS5_IJNSA_ILi8EEESH_EEENS5_IJSH_SB_EEEEEEEvNS4_8identityES11_S1B_vS1C_EENS_8epilogue10collective6detail29Sm90TmaWarpSpecializedAdapterINS1F_15DefaultEpilogueISJ_SK_SK_NS1E_6thread17LinearCombinationISJ_Li1EffLNS1J_9ScaleType4KindE0ELNS_15FloatRoundStyleE2ESJ_EENS1_15EpilogueDefaultEEEEEvvEEEEvNT_6ParamsE,(.L_x_340 - _ZN7cutlass13device_kernelINS_4gemm6kernel13GemmUniversalIN4cute5tupleIJiiiiEEENS1_10collective13CollectiveMmaINS1_34MainloopSm90TmaGmmaWarpSpecializedILi11ENS5_IJNS4_1CILi1EEESB_SB_EEENS1_32KernelTmaWarpSpecializedPingpongEEENS5_IJNSA_ILi64EEENSA_ILi256EEENSA_ILi32EEEEEENS_6half_tENS5_IJlSB_lEEESJ_SK_NS4_8TiledMMAINS4_8MMA_AtomIJNS4_4SM904GMMA26MMA_64x256x16_F32F16F16_SSILNSO_5MajorE0ELSQ_0ELNSO_7ScaleInE1ELSR_1EEEEEENS4_6LayoutISC_NS5_IJNSA_ILi0EEESV_SV_EEEEENS5_IJNS4_10UnderscoreESY_SY_EEEEENS4_13SM90_TMA_LOADENS4_14ComposedLayoutINS4_7SwizzleILi2ELi4ELi3EEENS4_18smem_ptr_flag_bitsILi16EEENSU_INS5_IJNSA_ILi8EEESH_EEENS5_IJSH_SB_EEEEEEEvNS4_8identityES11_S1B_vS1C_EENS_8epilogue10collective6detail29Sm90TmaWarpSpecializedAdapterINS1F_15DefaultEpilogueISJ_SK_SK_NS1E_6thread17LinearCombinationISJ_Li1EffLNS1J_9ScaleType4KindE0ELNS_15FloatRoundStyleE2ESJ_EENS1_15EpilogueDefaultEEEEEvvEEEEvNT_6ParamsE)
        .other          _ZN7cutlass13device_kernelINS_4gemm6kernel13GemmUniversalIN4cute5tupleIJiiiiEEENS1_10collective13CollectiveMmaINS1_34MainloopSm90TmaGmmaWarpSpecializedILi11ENS5_IJNS4_1CILi1EEESB_SB_EEENS1_32KernelTmaWarpSpecializedPingpongEEENS5_IJNSA_ILi64EEENSA_ILi256EEENSA_ILi32EEEEEENS_6half_tENS5_IJlSB_lEEESJ_SK_NS4_8TiledMMAINS4_8MMA_AtomIJNS4_4SM904GMMA26MMA_64x256x16_F32F16F16_SSILNSO_5MajorE0ELSQ_0ELNSO_7ScaleInE1ELSR_1EEEEEENS4_6LayoutISC_NS5_IJNSA_ILi0EEESV_SV_EEEEENS5_IJNS4_10UnderscoreESY_SY_EEEEENS4_13SM90_TMA_LOADENS4_14ComposedLayoutINS4_7SwizzleILi2ELi4ELi3EEENS4_18smem_ptr_flag_bitsILi16EEENSU_INS5_IJNSA_ILi8EEESH_EEENS5_IJSH_SB_EEEEEEEvNS4_8identityES11_S1B_vS1C_EENS_8epilogue10collective6detail29Sm90TmaWarpSpecializedAdapterINS1F_15DefaultEpilogueISJ_SK_SK_NS1E_6thread17LinearCombinationISJ_Li1EffLNS1J_9ScaleType4KindE0ELNS_15FloatRoundStyleE2ESJ_EENS1_15EpilogueDefaultEEEEEvvEEEEvNT_6ParamsE,@"STO_CUDA_ENTRY STV_DEFAULT"
_ZN7cutlass13device_kernelINS_4gemm6kernel13GemmUniversalIN4cute5tupleIJiiiiEEENS1_10collective13CollectiveMmaINS1_34MainloopSm90TmaGmmaWarpSpecializedILi11ENS5_IJNS4_1CILi1EEESB_SB_EEENS1_32KernelTmaWarpSpecializedPingpongEEENS5_IJNSA_ILi64EEENSA_ILi256EEENSA_ILi32EEEEEENS_6half_tENS5_IJlSB_lEEESJ_SK_NS4_8TiledMMAINS4_8MMA_AtomIJNS4_4SM904GMMA26MMA_64x256x16_F32F16F16_SSILNSO_5MajorE0ELSQ_0ELNSO_7ScaleInE1ELSR_1EEEEEENS4_6LayoutISC_NS5_IJNSA_ILi0EEESV_SV_EEEEENS5_IJNS4_10UnderscoreESY_SY_EEEEENS4_13SM90_TMA_LOADENS4_14ComposedLayoutINS4_7SwizzleILi2ELi4ELi3EEENS4_18smem_ptr_flag_bitsILi16EEENSU_INS5_IJNSA_ILi8EEESH_EEENS5_IJSH_SB_EEEEEEEvNS4_8identityES11_S1B_vS1C_EENS_8epilogue10collective6detail29Sm90TmaWarpSpecializedAdapterINS1F_15DefaultEpilogueISJ_SK_SK_NS1E_6thread17LinearCombinationISJ_Li1EffLNS1J_9ScaleType4KindE0ELNS_15FloatRoundStyleE2ESJ_EENS1_15EpilogueDefaultEEEEEvvEEEEvNT_6ParamsE:
[----:B------:R-:W0:Y:S02]  /*0000*/  LDC R1, c[0x0][0x28] ;  /* 0x00000a00ff017b82 */ /* 0x000e240000000800 */
[----:B0-----:R-:W-:Y:S01]  /*0010*/  VIADD R1, R1, 0xfffffff8 ;  /* 0xfffffff801017836 */ /* 0x001fe20000000000 */
[----:B------:R-:W0:Y:S01]  /*0020*/  S2R R4, SR_TID.X ;  /* 0x0000000000047919 */ /* 0x000e220000002100 */
[----:B------:R-:W-:Y:S01]  /*0030*/  ELECT P0, URZ, PT ;  /* 0x00000000003f782f */ /* 0x000fe20003800000 */
[----:B------:R-:W-:Y:S01]  /*0040*/  BSSY B0, `(.L_x_0) ;  /* 0x000000f000007945 */ /* 0x000fe20003800000 */
[--C-:B0-----:R-:W-:Y:S02]  /*0050*/  SHF.R.U32.HI R0, RZ, 0x5, R4.reuse ;  /* 0x00000005ff007819 */ /* 0x101fe40000011604 */
[----:B------:R-:W-:-:S03]  /*0060*/  SHF.R.U32.HI R5, RZ, 0x7, R4 ;  /* 0x00000007ff057819 */ /* 0x000fc60000011604 */
[----:B------:R-:W0:Y:S04]  /*0070*/  SHFL.IDX PT, R2, R0, RZ, 0x1f ;  /* 0x00001fff00027589 */ /* 0x000e2800000e0000 */
[----:B------:R1:W2:Y:S01]  /*0080*/  SHFL.IDX PT, R8, R5, RZ, 0x1f ;  /* 0x00001fff05087589 */ /* 0x0002a200000e0000 */
[----:B0-----:R-:W-:-:S13]  /*0090*/  ISETP.NE.OR P0, PT, R2, RZ, !P0 ;  /* 0x000000ff0200720c */ /* 0x001fda0004705670 */
[----:B-12---:R-:W-:Y:S05]  /*00a0*/  @P0 BRA `(.L_x_1) ;  /* 0x0000000000200947 */ /* 0x006fea0003800000 */
[----:B------:R-:W-:Y:S02]  /*00b0*/  ULDC.64 UR4, c[0x0][0x198] ;  /* 0x0000660000047ab9 */ /* 0x000fe40000000a00 */
[----:B------:R-:W-:Y:S02]  /*00c0*/  UIADD3 UR6, UP0, UR4, 0xf0, URZ ;  /* 0x000000f004067890 */ /* 0x000fe4000ff1e03f */
[----:B------:R-:W-:Y:S02]  /*00d0*/  UIADD3 UR4, UP1, UR4, 0x1f0, URZ ;  /* 0x000001f004047890 */ /* 0x000fe4000ff3e03f */
[----:B------:R-:W-:Y:S02]  /*00e0*/  UIADD3.X UR7, URZ, UR5, URZ, UP0, !UPT ;  /* 0x000000053f077290 */ /* 0x000fe400087fe43f */
[----:B------:R-:W-:-:S07]  /*00f0*/  UIADD3.X UR5, URZ, UR5, URZ, UP1, !UPT ;  /* 0x000000053f057290 */ /* 0x000fce0008ffe43f */
[----:B------:R0:W-:Y:S02]  /*0100*/  UTMACCTL.PF [UR6] ;  /* 0x00000000060079b9 */ /* 0x0001e40008040000 */
[----:B------:R0:W-:Y:S02]  /*0110*/  UTMACCTL.PF [UR4] ;  /* 0x00000000040079b9 */ /* 0x0001e40008040000 */
[----:B0-----:R-:W-:Y:S01]  /*0120*/  NOP ;  /* 0x0000000000007918 */ /* 0x001fe20000000000 */
.L_x_1:
[----:B------:R-:W-:Y:S05]  /*0130*/  BSYNC B0 ;  /* 0x0000000000007941 */ /* 0x000fea0003800000 */
.L_x_0:
[----:B------:R-:W0:Y:S02]  /*0140*/  SHFL.IDX PT, R3, R0, RZ, 0x1f ;  /* 0x00001fff00037589 */ /* 0x000e2400000e0000 */
[----:B0-----:R-:W-:-:S13]  /*0150*/  ISETP.NE.AND P0, PT, R3, RZ, PT ;  /* 0x000000ff0300720c */ /* 0x001fda0003f05270 */
[----:B------:R-:W-:Y:S05]  /*0160*/  @P0 BRA `(.L_x_2) ;  /* 0x00000000009c0947 */ /* 0x000fea0003800000 */
[----:B------:R-:W-:Y:S01]  /*0170*/  ELECT P0, URZ, PT ;  /* 0x00000000003f782f */ /* 0x000fe20003800000 */
[----:B------:R-:W-:-:S12]  /*0180*/  BSSY B0, `(.L_x_2) ;  /* 0x0000025000007945 */ /* 0x000fd80003800000 */
[----:B------:R-:W-:Y:S05]  /*0190*/  @!P0 BRA `(.L_x_3) ;  /* 0x00000000008c8947 */ /* 0x000fea0003800000 */
[----:B------:R-:W0:Y:S01]  /*01a0*/  S2UR UR8, SR_CgaCtaId ;  /* 0x00000000000879c3 */ /* 0x000e220000008800 */
[----:B------:R-:W-:Y:S01]  /*01b0*/  UMOV UR4, 0x400 ;  /* 0x0000040000047882 */ /* 0x000fe20000000000 */
[----:B------:R-:W-:Y:S01]  /*01c0*/  UMOV UR5, 0x1 ;  /* 0x0000000100057882 */ /* 0x000fe20000000000 */
[----:B------:R-:W-:Y:S02]  /*01d0*/  UMOV UR6, 0x80 ;  /* 0x0000008000067882 */ /* 0x000fe40000000000 */
[----:B------:R-:W-:-:S04]  /*01e0*/  UIADD3 UR6, -UR6, 0x100000, URZ ;  /* 0x0010000006067890 */ /* 0x000fc8000fffe13f */
[----:B------:R-:W-:Y:S02]  /*01f0*/  USHF.L.U32 UR7, UR6, 0xb, URZ ;  /* 0x0000000b06077899 */ /* 0x000fe4000800063f */
[----:B------:R-:W-:Y:S02]  /*0200*/  USHF.L.U32 UR6, UR6, 0x1, URZ ;  /* 0x0000000106067899 */ /* 0x000fe4000800063f */
[----:B0-----:R-:W-:Y:S02]  /*0210*/  ULEA UR8, UR8, UR4, 0x18 ;  /* 0x0000000408087291 */ /* 0x001fe4000f8ec03f */
[----:B------:R-:W-:-:S04]  /*0220*/  UIADD3 UR4, -UR5, 0x100000, URZ ;  /* 0x0010000005047890 */ /* 0x000fc8000fffe13f */
[----:B------:R-:W-:Y:S02]  /*0230*/  USHF.L.U32 UR5, UR4, 0xb, URZ ;  /* 0x0000000b04057899 */ /* 0x000fe4000800063f */
[----:B------:R-:W-:Y:S01]  /*0240*/  USHF.L.U32 UR4, UR4, 0x1, URZ ;  /* 0x0000000104047899 */ /* 0x000fe2000800063f */
[----:B------:R-:W0:Y:S11]  /*0250*/  FENCE.VIEW.ASYNC.S ;  /* 0x00000000000073c6 */ /* 0x000e360000000000 */
[----:B0-----:R0:W1:Y:S01]  /*0260*/  SYNCS.EXCH.64 URZ, [UR8], UR4 ;  /* 0x00000004083f75b2 */ /* 0x0010620008000100 */
[----:B------:R0:W2:Y:S01]  /*0270*/  SYNCS.EXCH.64 URZ, [UR8+0x58], UR6 ;  /* 0x00005806083f75b2 */ /* 0x0000a20008000100 */
[----:B------:R0:W3:Y:S01]  /*0280*/  SYNCS.EXCH.64 URZ, [UR8+0x8], UR4 ;  /* 0x00000804083f75b2 */ /* 0x0000e20008000100 */
[----:B------:R0:W4:Y:S01]  /*0290*/  SYNCS.EXCH.64 URZ, [UR8+0x60], UR6 ;  /* 0x00006006083f75b2 */ /* 0x0001220008000100 */
[----:B------:R0:W0:Y:S01]  /*02a0*/  SYNCS.EXCH.64 URZ, [UR8+0x10], UR4 ;  /* 0x00001004083f75b2 */ /* 0x0000220008000100 */
        /* <DEDUP_REMOVED lines=17> */
[----:B------:R-:W-:Y:S01]  /*03c0*/  NOP ;  /* 0x0000000000007918 */ /* 0x000fe20000000000 */
.L_x_3:
[----:B0-----:R-:W-:Y:S05]  /*03d0*/  BSYNC B0 ;  /* 0x0000000000007941 */ /* 0x001fea0003800000 */
.L_x_2:
[----:B------:R-:W0:Y:S01]  /*03e0*/  SHFL.IDX PT, R6, R0, RZ, 0x1f ;  /* 0x00001fff00067589 */ /* 0x000e2200000e0000 */
[----:B------:R-:W-:Y:S01]  /*03f0*/  ELECT P0, URZ, PT ;  /* 0x00000000003f782f */ /* 0x000fe20003800000 */
[----:B------:R-:W-:Y:S01]  /*0400*/  NOP ;  /* 0x0000000000007918 */ /* 0x000fe20000000000 */
[----:B------:R-:W-:Y:S01]  /*0410*/  ELECT P1, URZ, PT ;  /* 0x00000000003f782f */ /* 0x000fe20003820000 */
[----:B------:R-:W5:Y:S01]  /*0420*/  SHFL.IDX PT, R3, R0, RZ, 0x1f ;  /* 0x00001fff00037589 */ /* 0x000f6200000e0000 */
[----:B------:R-:W-:Y:S01]  /*0430*/  UMOV UR4, 0x20 ;  /* 0x0000002000047882 */ /* 0x000fe20000000000 */
[----:B------:R-:W-:Y:S01]  /*0440*/  UMOV UR11, 0x80 ;  /* 0x00000080000b7882 */ /* 0x000fe20000000000 */
[----:B------:R-:W-:Y:S01]  /*0450*/  NOP ;  /* 0x0000000000007918 */ /* 0x000fe20000000000 */
[C---:B------:R-:W-:Y:S01]  /*0460*/  VIADD R33, R8.reuse, 0xffffffff ;  /* 0xffffffff08217836 */ /* 0x040fe20000000000 */
[----:B------:R-:W1:Y:S01]  /*0470*/  SHFL.IDX PT, R5, R5, RZ, 0x1f ;  /* 0x00001fff05057589 */ /* 0x000e6200000e0000 */
[----:B------:R-:W-:Y:S01]  /*0480*/  ULDC.64 UR36, c[0x0][0x208] ;  /* 0x0000820000247ab9 */ /* 0x000fe20000000a00 */
[----:B------:R-:W-:-:S02]  /*0490*/  ISETP.NE.AND P2, PT, R8, RZ, PT ;  /* 0x000000ff0800720c */ /* 0x000fc40003f45270 */
[----:B------:R-:W-:Y:S02]  /*04a0*/  ISETP.GE.U32.AND P3, PT, R33, 0x2, PT ;  /* 0x000000022100780c */ /* 0x000fe40003f66070 */
[----:B0-----:R-:W-:Y:S02]  /*04b0*/  ISETP.NE.OR P0, PT, R6, RZ, !P0 ;  /* 0x000000ff0600720c */ /* 0x001fe40004705670 */
[----:B-----5:R-:W-:Y:S02]  /*04c0*/  ISETP.NE.OR P1, PT, R3, RZ, !P1 ;  /* 0x000000ff0300720c */ /* 0x020fe40004f25670 */
[----:B------:R-:W-:-:S04]  /*04d0*/  SHF.R.S32.HI R3, RZ, 0x1f, R2 ;  /* 0x0000001fff037819 */ /* 0x000fc80000011402 */
[----:B------:R-:W-:-:S05]  /*04e0*/  LEA.HI R3, R3, R2, RZ, 0x2 ;  /* 0x0000000203037211 */ /* 0x000fca00078f10ff */
[----:B------:R-:W-:Y:S01]  /*04f0*/  VOTEU.ALL UP0, P0 ;  /* 0x00000000003f7886 */ /* 0x000fe20000000000 */
[----:B------:R-:W-:Y:S01]  /*0500*/  LOP3.LUT R3, R3, 0xfffffffc, RZ, 0xc0, !PT ;  /* 0xfffffffc03037812 */ /* 0x000fe200078ec0ff */
[----:B------:R-:W-:-:S03]  /*0510*/  VOTEU.ALL UP1, P1 ;  /* 0x00000000003f7886 */ /* 0x000fc60000820000 */
[----:B------:R-:W0:Y:S01]  /*0520*/  @!UP0 S2UR UR7, SR_CgaCtaId ;  /* 0x00000000000789c3 */ /* 0x000e220000008800 */
[----:B------:R-:W-:Y:S01]  /*0530*/  @!UP0 UMOV UR6, 0x400 ;  /* 0x0000040000068882 */ /* 0x000fe20000000000 */
[----:B------:R-:W-:-:S04]  /*0540*/  @!UP0 UIADD3 UR4, -UR4, 0x100000, URZ ;  /* 0x0010000004048890 */ /* 0x000fc8000fffe13f */
[----:B------:R-:W-:Y:S02]  /*0550*/  @!UP0 USHF.L.U32 UR5, UR4, 0xb, URZ ;  /* 0x0000000b04058899 */ /* 0x000fe4000800063f */
[----:B------:R-:W-:Y:S01]  /*0560*/  @!UP0 USHF.L.U32 UR4, UR4, 0x1, URZ ;  /* 0x0000000104048899 */ /* 0x000fe2000800063f */
[----:B------:R-:W-:Y:S01]  /*0570*/  IMAD.IADD R0, R2, 0x1, -R3 ;  /* 0x0000000102007824 */ /* 0x000fe200078e0a03 */
[----:B------:R-:W-:Y:S01]  /*0580*/  @!UP1 UMOV UR9, 0x400 ;  /* 0x0000040000099882 */ /* 0x000fe20000000000 */
[----:B------:R-:W-:Y:S01]  /*0590*/  VOTEU.ALL UP2, P1 ;  /* 0x00000000003f7886 */ /* 0x000fe20000840000 */
[----:B------:R-:W-:Y:S01]  /*05a0*/  VOTEU.ALL UP3, P1 ;  /* 0x00000000003f7886 */ /* 0x000fe20000860000 */
[----:B------:R-:W-:Y:S01]  /*05b0*/  VOTEU.ALL UP4, P1 ;  /* 0x00000000003f7886 */ /* 0x000fe20000880000 */
[----:B------:R-:W5:Y:S01]  /*05c0*/  @!UP1 S2UR UR10, SR_CgaCtaId ;  /* 0x00000000000a99c3 */ /* 0x000f620000008800 */
[----:B------:R-:W-:Y:S01]  /*05d0*/  VOTEU.ALL UP5, P1 ;  /* 0x00000000003f7886 */ /* 0x000fe200008a0000 */
[----:B------:R-:W-:-:S04]  /*05e0*/  SHF.R.S32.HI R3, RZ, 0x1f, R4 ;  /* 0x0000001fff037819 */ /* 0x000fc80000011404 */
[----:B------:R-:W-:-:S04]  /*05f0*/  LEA.HI R3, R3, R4, RZ, 0x7 ;  /* 0x0000000403037211 */ /* 0x000fc800078f38ff */
[----:B------:R-:W-:-:S05]  /*0600*/  LOP3.LUT R3, R3, 0xffffff80, RZ, 0xc0, !PT ;  /* 0xffffff8003037812 */ /* 0x000fca00078ec0ff */
[----:B------:R-:W-:Y:S01]  /*0610*/  IMAD.IADD R3, R4, 0x1, -R3 ;  /* 0x0000000104037824 */ /* 0x000fe200078e0a03 */
[----:B0-----:R-:W-:Y:S02]  /*0620*/  @!UP0 ULEA UR8, UR7, UR6, 0x18 ;  /* 0x0000000607088291 */ /* 0x001fe4000f8ec03f */
[----:B------:R-:W-:-:S04]  /*0630*/  @!UP1 UIADD3 UR6, -UR11, 0x100000, URZ ;  /* 0x001000000b069890 */ /* 0x000fc8000fffe13f */
[----:B------:R-:W-:Y:S02]  /*0640*/  @!UP1 USHF.L.U32 UR7, UR6, 0xb, URZ ;  /* 0x0000000b06079899 */ /* 0x000fe4000800063f */
[----:B------:R-:W-:Y:S01]  /*0650*/  @!UP1 USHF.L.U32 UR6, UR6, 0x1, URZ ;  /* 0x0000000106069899 */ /* 0x000fe2000800063f */
[----:B------:R-:W-:Y:S01]  /*0660*/  VOTEU.ALL UP0, P0 ;  /* 0x00000000003f7886 */ /* 0x000fe20000000000 */
[----:B-----5:R-:W-:Y:S01]  /*0670*/  @!UP1 ULEA UR9, UR10, UR9, 0x18 ;  /* 0x000000090a099291 */ /* 0x020fe2000f8ec03f */
[----:B------:R-:W-:Y:S02]  /*0680*/  VOTEU.ALL UP1, P0 ;  /* 0x00000000003f7886 */ /* 0x000fe40000020000 */
[----:B------:R-:W-:Y:S01]  /*0690*/  ULDC.64 UR10, c[0x0][0x598] ;  /* 0x00016600000a7ab9 */ /* 0x000fe20000000a00 */
[----:B------:R-:W-:Y:S01]  /*06a0*/  ISETP.NE.AND P0, PT, R0, 0x3, PT ;  /* 0x000000030000780c */ /* 0x000fe20003f05270 */
[----:B------:R-:W0:Y:S02]  /*06b0*/  FENCE.VIEW.ASYNC.S ;  /* 0x00000000000073c6 */ /* 0x000e240000000000 */
[----:B0-----:R0:W1:Y:S01]  /*06c0*/  @!UP0 SYNCS.EXCH.64 URZ, [UR8+0xe0], UR4 ;  /* 0x0000e004083f85b2 */ /* 0x0010620008000100 */
[----:B------:R-:W-:-:S02]  /*06d0*/  ISETP.NE.U32.AND P1, PT, RZ, UR10, PT ;  /* 0x0000000aff007c0c */ /* 0x000fc4000bf25070 */
[----:B------:R-:W-:Y:S02]  /*06e0*/  ISETP.EQ.OR P0, PT, R0, RZ, !P0 ;  /* 0x000000ff0000720c */ /* 0x000fe40004702670 */
[----:B------:R-:W-:Y:S02]  /*06f0*/  ISETP.NE.AND.EX P1, PT, RZ, UR11, PT, P1 ;  /* 0x0000000bff007c0c */ /* 0x000fe4000bf25310 */
[----:B------:R-:W-:-:S04]  /*0700*/  ISETP.EQ.AND P0, PT, R8, RZ, P0 ;  /* 0x000000ff0800720c */ /* 0x000fc80000702270 */
[----:B------:R-:W-:-:S04]  /*0710*/  SEL R16, RZ, 0x1, !P0 ;  /* 0x00000001ff107807 */ /* 0x000fc80004000000 */
[----:B------:R-:W-:Y:S01]  /*0720*/  SEL R16, R16, 0x2, P3 ;  /* 0x0000000210107807 */ /* 0x000fe20001800000 */
[----:B------:R0:W1:Y:S01]  /*0730*/  @!UP1 SYNCS.EXCH.64 URZ, [UR8+0xe8], UR4 ;  /* 0x0000e804083f95b2 */ /* 0x0000620008000100 */
[----:B------:R-:W-:Y:S01]  /*0740*/  NOP ;  /* 0x0000000000007918 */ /* 0x000fe20000000000 */
[----:B------:R0:W1:Y:S01]  /*0750*/  @!UP2 SYNCS.EXCH.64 URZ, [UR9+0xc0], UR6 ;  /* 0x0000c006093fa5b2 */ /* 0x0000620008000100 */
[----:B------:R0:W1:Y:S01]  /*0760*/  @!UP3 SYNCS.EXCH.64 URZ, [UR9+0xc8], UR6 ;  /* 0x0000c806093fb5b2 */ /* 0x0000620008000100 */
[----:B------:R0:W1:Y:S01]  /*0770*/  @!UP4 SYNCS.EXCH.64 URZ, [UR9+0xd0], UR6 ;  /* 0x0000d006093fc5b2 */ /* 0x0000620008000100 */
[----:B------:R0:W1:Y:S01]  /*0780*/  @!UP5 SYNCS.EXCH.64 URZ, [UR9+0xd8], UR6 ;  /* 0x0000d806093fd5b2 */ /* 0x0000620008000100 */
[----:B------:R-:W-:Y:S01]  /*0790*/  NOP ;  /* 0x0000000000007918 */ /* 0x000fe20000000000 */
[----:B-1234-:R-:W-:Y:S06]  /*07a0*/  BAR.SYNC.DEFER_BLOCKING 0x0 ;  /* 0x0000000000007b1d */ /* 0x01efec0000010000 */
[----:B0-----:R-:W-:Y:S05]  /*07b0*/  @!P1 BRA `(.L_x_4) ;  /* 0x00000000001c9947 */ /* 0x001fea0003800000 */
[----:B------:R-:W0:Y:S02]  /*07c0*/  LDC.64 R6, c[0x0][0x598] ;  /* 0x00016600ff067b82 */ /* 0x000e240000000a00 */
[----:B0-----:R-:W2:Y:S02]  /*07d0*/  LDG.E.64 R6, desc[UR36][R6.64] ;  /* 0x0000002406067981 */ /* 0x001ea4000c1e1b00 */
[----:B--2---:R-:W-:-:S04]  /*07e0*/  ISETP.NE.U32.AND P0, PT, R6, RZ, PT ;  /* 0x000000ff0600720c */ /* 0x004fc80003f05070 */
[----:B------:R-:W-:-:S13]  /*07f0*/  ISETP.NE.AND.EX P0, PT, R7, RZ, PT, P0 ;  /* 0x000000ff0700720c */ /* 0x000fda0003f05300 */
[----:B------:R-:W-:Y:S05]  /*0800*/  @!P0 BRA `(.L_x_4) ;  /* 0x0000000000088947 */ /* 0x000fea0003800000 */
[----:B------:R1:W5:Y:S01]  /*0810*/  LD.E R153, desc[UR36][R6.64] ;  /* 0x0000002406997980 */ /* 0x000362000c101900 */
[----:B------:R-:W-:Y:S05]  /*0820*/  BRA `(.L_x_5) ;  /* 0x0000000000247947 */ /* 0x000fea0003800000 */
.L_x_4:
[----:B------:R-:W-:Y:S02]  /*0830*/  ULDC.64 UR4, c[0x0][0x588] ;  /* 0x0001620000047ab9 */ /* 0x000fe40000000a00 */
[----:B------:R-:W-:-:S04]  /*0840*/  ISETP.NE.U32.AND P0, PT, RZ, UR4, PT ;  /* 0x00000004ff007c0c */ /* 0x000fc8000bf05070 */
[----:B------:R-:W-:-:S13]  /*0850*/  ISETP.NE.AND.EX P0, PT, RZ, UR5, PT, P0 ;  /* 0x00000005ff007c0c */ /* 0x000fda000bf05300 */
[----:B------:R-:W-:Y:S05]  /*0860*/  @!P0 BRA `(.L_x_6) ;  /* 0x00000000000c8947 */ /* 0x000fea0003800000 */
[----:B------:R-:W0:Y:S02]  /*0870*/  LDC.64 R6, c[0x0][0x588] ;  /* 0x00016200ff067b82 */ /* 0x000e240000000a00 */
[----:B0-----:R0:W5:Y:S01]  /*0880*/  LDG.E R153, desc[UR36][R6.64] ;  /* 0x0000002406997981 */ /* 0x001162000c1e1900 */
[----:B------:R-:W-:Y:S05]  /*0890*/  BRA `(.L_x_5) ;  /* 0x0000000000087947 */ /* 0x000fea0003800000 */
.L_x_6:
[----:B------:R-:W-:Y:S02]  /*08a0*/  ULDC UR4, c[0x0][0x580] ;  /* 0x0001600000047ab9 */ /* 0x000fe40000000800 */
[----:B------:R-:W-:-:S07]  /*08b0*/  IMAD.U32 R153, RZ, RZ, UR4 ;  /* 0x00000004ff997e24 */ /* 0x000fce000f8e00ff */
.L_x_5:
[----:B------:R-:W-:Y:S02]  /*08c0*/  ULDC.64 UR4, c[0x0][0x5a0] ;  /* 0x0001680000047ab9 */ /* 0x000fe40000000a00 */
[----:B------:R-:W-:-:S04]  /*08d0*/  ISETP.NE.U32.AND P0, PT, RZ, UR4, PT ;  /* 0x00000004ff007c0c */ /* 0x000fc8000bf05070 */
[----:B------:R-:W-:-:S13]  /*08e0*/  ISETP.NE.AND.EX P0, PT, RZ, UR5, PT, P0 ;  /* 0x00000005ff007c0c */ /* 0x000fda000bf05300 */
[----:B------:R-:W-:Y:S05]  /*08f0*/  @!P0 BRA `(.L_x_7) ;  /* 0x00000000001c8947 */ /* 0x000fea0003800000 */
[----:B01----:R-:W0:Y:S02]  /*0900*/  LDC.64 R6, c[0x0][0x5a0] ;  /* 0x00016800ff067b82 */ /* 0x003e240000000a00 */
[----:B0-----:R-:W2:Y:S02]  /*0910*/  LDG.E.64 R6, desc[UR36][R6.64] ;  /* 0x0000002406067981 */ /* 0x001ea4000c1e1b00 */
[----:B--2---:R-:W-:-:S04]  /*0920*/  ISETP.NE.U32.AND P0, PT, R6, RZ, PT ;  /* 0x000000ff0600720c */ /* 0x004fc80003f05070 */
[----:B------:R-:W-:-:S13]  /*0930*/  ISETP.NE.AND.EX P0, PT, R7, RZ, PT, P0 ;  /* 0x000000ff0700720c */ /* 0x000fda0003f05300 */
[----:B------:R-:W-:Y:S05]  /*0940*/  @!P0 BRA `(.L_x_7) ;  /* 0x0000000000088947 */ /* 0x000fea0003800000 */
[----:B------:R3:W5:Y:S01]  /*0950*/  LD.E R152, desc[UR36][R6.64] ;  /* 0x0000002406987980 */ /* 0x000762000c101900 */
[----:B------:R-:W-:Y:S05]  /*0960*/  BRA `(.L_x_8) ;  /* 0x0000000000247947 */ /* 0x000fea0003800000 */
.L_x_7:
[----:B------:R-:W-:Y:S02]  /*0970*/  ULDC.64 UR4, c[0x0][0x590] ;  /* 0x0001640000047ab9 */ /* 0x000fe40000000a00 */
[----:B------:R-:W-:-:S04]  /*0980*/  ISETP.NE.U32.AND P0, PT, RZ, UR4, PT ;  /* 0x00000004ff007c0c */ /* 0x000fc8000bf05070 */
[----:B------:R-:W-:-:S13]  /*0990*/  ISETP.NE.AND.EX P0, PT, RZ, UR5, PT, P0 ;  /* 0x00000005ff007c0c */ /* 0x000fda000bf05300 */
[----:B------:R-:W-:Y:S05]  /*09a0*/  @!P0 BRA `(.L_x_9) ;  /* 0x00000000000c8947 */ /* 0x000fea0003800000 */
[----:B01----:R-:W0:Y:S02]  /*09b0*/  LDC.64 R6, c[0x0][0x590] ;  /* 0x00016400ff067b82 */ /* 0x003e240000000a00 */
[----:B0-----:R2:W5:Y:S01]  /*09c0*/  LDG.E R152, desc[UR36][R6.64] ;  /* 0x0000002406987981 */ /* 0x001562000c1e1900 */
[----:B------:R-:W-:Y:S05]  /*09d0*/  BRA `(.L_x_8) ;  /* 0x0000000000087947 */ /* 0x000fea0003800000 */
.L_x_9:
[----:B------:R-:W-:Y:S02]  /*09e0*/  ULDC UR4, c[0x0][0x584] ;  /* 0x0001610000047ab9 */ /* 0x000fe40000000800 */
[----:B------:R-:W-:-:S07]  /*09f0*/  IMAD.U32 R152, RZ, RZ, UR4 ;  /* 0x00000004ff987e24 */ /* 0x000fce000f8e00ff */
.L_x_8:
[----:B------:R-:W4:Y:S01]  /*0a00*/  LDC R2, c[0x0][0x65c] ;  /* 0x00019700ff027b82 */ /* 0x000f220000000800 */
[----:B------:R-:W4:Y:S01]  /*0a10*/  S2R R14, SR_CTAID.Y ;  /* 0x00000000000e7919 */ /* 0x000f220000002600 */
[----:B------:R-:W-:Y:S01]  /*0a20*/  ULDC UR6, c[0x0][0x28c] ;  /* 0x0000a30000067ab9 */ /* 0x000fe20000000800 */
[----:B------:R-:W-:Y:S01]  /*0a30*/  ISETP.NE.AND P0, PT, R8, 0x2, PT ;  /* 0x000000020800780c */ /* 0x000fe20003f05270 */
[----:B------:R-:W-:Y:S01]  /*0a40*/  UIADD3 UR6, UR6, 0x1f, URZ ;  /* 0x0000001f06067890 */ /* 0x000fe2000fffe03f */
[----:B0123--:R-:W0:Y:S01]  /*0a50*/  S2R R6, SR_CTAID.X ;  /* 0x0000000000067919 */ /* 0x00fe220000002500 */
[----:B------:R-:W-:Y:S01]  /*0a60*/  IMAD.MOV.U32 R7, RZ, RZ, RZ ;  /* 0x000000ffff077224 */ /* 0x000fe200078e00ff */
[----:B------:R-:W-:Y:S01]  /*0a70*/  UMOV UR39, URZ ;  /* 0x0000003f00277c82 */ /* 0x000fe20008000000 */
[----:B------:R-:W-:Y:S01]  /*0a80*/  USHF.R.S32.HI UR7, URZ, 0x1f, UR6 ;  /* 0x0000001f3f077899 */ /* 0x000fe20008011406 */
[----:B------:R-:W-:Y:S01]  /*0a90*/  UMOV UR38, URZ ;  /* 0x0000003f00267c82 */ /* 0x000fe20008000000 */
[----:B------:R-:W-:-:S02]  /*0aa0*/  ULDC.64 UR8, c[0x0][0x650] ;  /* 0x0001940000087ab9 */ /* 0x000fc40000000a00 */
[----:B------:R-:W-:-:S04]  /*0ab0*/  ULEA.HI UR7, UR7, UR6, URZ, 0x5 ;  /* 0x0000000607077291 */ /* 0x000fc8000f8f283f */
[----:B------:R-:W-:Y:S01]  /*0ac0*/  USHF.R.S32.HI UR40, URZ, 0x5, UR7 ;  /* 0x000000053f287899 */ /* 0x000fe20008011407 */
[----:B----4-:R-:W-:-:S13]  /*0ad0*/  ISETP.NE.AND P1, PT, R2, 0x1, PT ;  /* 0x000000010200780c */ /* 0x010fda0003f25270 */
[----:B------:R-:W0:Y:S01]  /*0ae0*/  @P1 LDC R19, c[0x0][0x10] ;  /* 0x00000400ff131b82 */ /* 0x000e220000000800 */
[----:B------:R-:W-:Y:S02]  /*0af0*/  @P1 IMAD.MOV.U32 R8, RZ, RZ, R14 ;  /* 0x000000ffff081224 */ /* 0x000fe400078e000e */
[----:B------:R-:W-:Y:S02]  /*0b00*/  @P1 IMAD.MOV.U32 R9, RZ, RZ, RZ ;  /* 0x000000ffff091224 */ /* 0x000fe400078e00ff */
[----:B------:R-:W-:-:S03]  /*0b10*/  @P1 IMAD.MOV.U32 R17, RZ, RZ, RZ ;  /* 0x000000ffff111224 */ /* 0x000fc600078e00ff */
[----:B------:R-:W1:Y:S01]  /*0b20*/  @!P1 LDC R11, c[0x0][0xc] ;  /* 0x00000300ff0b9b82 */ /* 0x000e620000000800 */
[----:B------:R-:W-:Y:S01]  /*0b30*/  ULDC UR4, c[0x0][0xc] ;  /* 0x0000030000047ab9 */ /* 0x000fe20000000800 */
[----:B------:R-:W-:Y:S02]  /*0b40*/  ULDC UR5, c[0x0][0x10] ;  /* 0x0000040000057ab9 */ /* 0x000fe40000000800 */
[----:B------:R-:W-:-:S04]  /*0b50*/  UIMAD.WIDE.U32 UR4, UR4, UR5, URZ ;  /* 0x00000005040472a5 */ /* 0x000fc8000f8e003f */
[----:B------:R-:W2:Y:S01]  /*0b60*/  LDC R2, c[0x0][0x14] ;  /* 0x00000500ff027b82 */ /* 0x000ea20000000800 */
[----:B0-----:R-:W-:-:S04]  /*0b70*/  @P1 IMAD.WIDE.U32 R18, R6, R19, R8 ;  /* 0x0000001306121225 */ /* 0x001fc800078e0008 */
[----:B------:R-:W-:Y:S02]  /*0b80*/  @P1 IMAD.IADD R17, R19, 0x1, R17 ;  /* 0x0000000113111824 */ /* 0x000fe400078e0211 */
[----:B-1----:R-:W-:-:S04]  /*0b90*/  @!P1 IMAD.WIDE.U32 R8, R11, R14, R6 ;  /* 0x0000000e0b089225 */ /* 0x002fc800078e0006 */
[----:B------:R-:W-:Y:S02]  /*0ba0*/  @!P1 IMAD.MOV.U32 R18, RZ, RZ, R8 ;  /* 0x000000ffff129224 */ /* 0x000fe400078e0008 */
[----:B------:R-:W-:Y:S02]  /*0bb0*/  @!P1 IMAD.MOV.U32 R17, RZ, RZ, R9 ;  /* 0x000000ffff119224 */ /* 0x000fe400078e0009 */
[----:B--2---:R-:W-:-:S04]  /*0bc0*/  IMAD.WIDE.U32 R12, R2, UR4, RZ ;  /* 0x00000004020c7c25 */ /* 0x004fc8000f8e00ff */
[----:B------:R-:W-:Y:S01]  /*0bd0*/  IMAD R23, R2, UR5, RZ ;  /* 0x0000000502177c24 */ /* 0x000fe2000f8e02ff */
[----:B------:R0:W-:Y:S03]  /*0be0*/  STL.64 [R1], R12 ;  /* 0x0000000c01007387 */ /* 0x0001e60000100a00 */
[----:B------:R-:W-:Y:S01]  /*0bf0*/  IMAD.IADD R23, R13, 0x1, R23 ;  /* 0x000000010d177824 */ /* 0x000fe200078e0217 */
[----:B------:R-:W-:Y:S06]  /*0c00*/  @P0 BRA `(.L_x_10) ;  /* 0x0000000000200947 */ /* 0x000fec0003800000 */
[----:B------:R-:W-:Y:S01]  /*0c10*/  UISETP.GE.U32.AND UP0, UPT, UR40, 0xb, UPT ;  /* 0x0000000b2800788c */ /* 0x000fe2000bf06070 */
[----:B------:R-:W-:Y:S01]  /*0c20*/  IADD3 R18, P0, R18, R12, RZ ;  /* 0x0000000c12127210 */ /* 0x000fe20007f1e0ff */
[----:B------:R-:W-:Y:S01]  /*0c30*/  UIMAD.WIDE.U32 UR4, UR40, -0x45d1745d, URZ ;  /* 0xba2e8ba3280478a5 */ /* 0x000fe2000f8e003f */
[----:B------:R-:W-:-:S03]  /*0c40*/  UMOV UR38, URZ ;  /* 0x0000003f00267c82 */ /* 0x000fc60008000000 */
[----:B------:R-:W-:Y:S01]  /*0c50*/  USHF.R.U32.HI UR4, URZ, 0x3, UR5 ;  /* 0x000000033f047899 */ /* 0x000fe20008011605 */
[----:B------:R-:W-:-:S03]  /*0c60*/  IMAD.X R17, R23, 0x1, R17, P0 ;  /* 0x0000000117117824 */ /* 0x000fc600000e0611 */
[----:B------:R-:W-:Y:S02]  /*0c70*/  UIMAD UR39, UR4, -0xb, UR40 ;  /* 0xfffffff5042778a4 */ /* 0x000fe4000f8e0228 */
[----:B------:R-:W-:-:S12]  /*0c80*/  @UP0 ULOP3.LUT UR38, UR4, 0x1, URZ, 0xc0, !UPT ;  /* 0x0000000104260892 */ /* 0x000fd8000f8ec03f */
.L_x_10:
[----:B------:R-:W-:Y:S01]  /*0c90*/  ISETP.GE.U32.AND P0, PT, R18, UR8, PT ;  /* 0x0000000812007c0c */ /* 0x000fe2000bf06070 */
[----:B------:R-:W-:Y:S01]  /*0ca0*/  IMAD.MOV.U32 R19, RZ, RZ, -0x1 ;  /* 0xffffffffff137424 */ /* 0x000fe200078e00ff */
[----:B------:R-:W-:Y:S01]  /*0cb0*/  PRMT R8, RZ, 0x7610, R8 ;  /* 0x00007610ff087816 */ /* 0x000fe20000000008 */
[----:B------:R-:W-:Y:S01]  /*0cc0*/  IMAD.MOV.U32 R22, RZ, RZ, -0x1 ;  /* 0xffffffffff167424 */ /* 0x000fe200078e00ff */
[----:B------:R-:W-:Y:S01]  /*0cd0*/  ISETP.GE.U32.AND.EX P0, PT, R17, UR9, PT, P0 ;  /* 0x0000000911007c0c */ /* 0x000fe2000bf06100 */
[----:B------:R-:W-:-:S12]  /*0ce0*/  IMAD.MOV.U32 R2, RZ, RZ, -0x1 ;  /* 0xffffffffff027424 */ /* 0x000fd800078e00ff */
[----:B------:R-:W-:Y:S05]  /*0cf0*/  @P0 BRA `(.L_x_11) ;  /* 0x00000004005c0947 */ /* 0x000fea0003800000 */
[----:B------:R-:W1:Y:S01]  /*0d00*/  LDC.64 R20, c[0x0][0x628] ;  /* 0x00018a00ff147b82 */ /* 0x000e620000000a00 */
[----:B------:R-:W-:Y:S02]  /*0d10*/  IMAD.MOV.U32 R8, RZ, RZ, R18 ;  /* 0x000000ffff087224 */ /* 0x000fe400078e0012 */
[----:B------:R-:W-:-:S05]  /*0d20*/  IMAD.MOV.U32 R9, RZ, RZ, R17 ;  /* 0x000000ffff097224 */ /* 0x000fca00078e0011 */
[----:B------:R-:W2:Y:S08]  /*0d30*/  LDC R2, c[0x0][0x630] ;  /* 0x00018c00ff027b82 */ /* 0x000eb00000000800 */
[----:B------:R-:W3:Y:S01]  /*0d40*/  LDC.64 R24, c[0x0][0x620] ;  /* 0x00018800ff187b82 */ /* 0x000ee20000000a00 */
[----:B-1----:R-:W-:-:S04]  /*0d50*/  ISETP.NE.U32.AND P0, PT, R20, RZ, PT ;  /* 0x000000ff1400720c */ /* 0x002fc80003f05070 */
[----:B------:R-:W-:-:S13]  /*0d60*/  ISETP.NE.AND.EX P0, PT, R21, RZ, PT, P0 ;  /* 0x000000ff1500720c */ /* 0x000fda0003f05300 */
[----:B--23--:R-:W-:Y:S05]  /*0d70*/  @!P0 BRA `(.L_x_12) ;  /* 0x0000000000288947 */ /* 0x00cfea0003800000 */
[----:B0-----:R-:W0:Y:S02]  /*0d80*/  LDC R13, c[0x0][0x634] ;  /* 0x00018d00ff0d7b82 */ /* 0x001e240000000800 */
[----:B0-----:R-:W-:-:S05]  /*0d90*/  IADD3 R13, P0, R18, R13, RZ ;  /* 0x0000000d120d7210 */ /* 0x001fca0007f1e0ff */
[----:B------:R-:W-:-:S04]  /*0da0*/  IMAD.X R15, RZ, RZ, R17, P0 ;  /* 0x000000ffff0f7224 */ /* 0x000fc800000e0611 */
[----:B------:R-:W-:-:S04]  /*0db0*/  IMAD.WIDE.U32 R8, R15, R20, RZ ;  /* 0x000000140f087225 */ /* 0x000fc800078e00ff */
[----:B------:R-:W-:-:S04]  /*0dc0*/  IMAD.WIDE.U32 R10, P0, R13, R21, R8 ;  /* 0x000000150d0a7225 */ /* 0x000fc80007800008 */
[----:B------:R-:W-:-:S04]  /*0dd0*/  IMAD.WIDE.U32 R8, R13, R20, RZ ;  /* 0x000000140d087225 */ /* 0x000fc800078e00ff */
[----:B------:R-:W-:Y:S01]  /*0de0*/  IMAD.X R13, RZ, RZ, RZ, P0 ;  /* 0x000000ffff0d7224 */ /* 0x000fe200000e06ff */
[----:B------:R-:W-:Y:S01]  /*0df0*/  IADD3 RZ, P0, R9, R10, RZ ;  /* 0x0000000a09ff7210 */ /* 0x000fe20007f1e0ff */
[----:B------:R-:W-:-:S04]  /*0e00*/  IMAD.MOV.U32 R12, RZ, RZ, R11 ;  /* 0x000000ffff0c7224 */ /* 0x000fc800078e000b */
[----:B------:R-:W-:-:S08]  /*0e10*/  IMAD.WIDE.U32.X R8, R15, R21, R12, P0 ;  /* 0x000000150f087225 */ /* 0x000fd000000e040c */
.L_x_12:
[-CC-:B------:R-:W-:Y:S01]  /*0e20*/  SHF.R.U64 R31, R8, R2.reuse, R9.reuse ;  /* 0x00000002081f7219 */ /* 0x180fe20000001209 */
[----:B0-----:R-:W0:Y:S01]  /*0e30*/  LDC R12, c[0x0][0x618] ;  /* 0x00018600ff0c7b82 */ /* 0x001e220000000800 */
[----:B------:R-:W-:Y:S01]  /*0e40*/  SHF.R.U32.HI R7, RZ, R2, R9 ;  /* 0x00000002ff077219 */ /* 0x000fe20000011609 */
[----:B------:R-:W-:Y:S01]  /*0e50*/  ULDC UR4, c[0x0][0x150] ;  /* 0x0000540000047ab9 */ /* 0x000fe20000000800 */
[----:B------:R-:W-:Y:S01]  /*0e60*/  IADD3 R11, P0, RZ, -R31, RZ ;  /* 0x8000001fff0b7210 */ /* 0x000fe20007f1e0ff */
[----:B------:R-:W-:Y:S01]  /*0e70*/  IMAD.MOV.U32 R19, RZ, RZ, R17 ;  /* 0x000000ffff137224 */ /* 0x000fe200078e0011 */
[----:B------:R-:W-:-:S03]  /*0e80*/  I2FP.F32.U32 R2, R6 ;  /* 0x0000000600027245 */ /* 0x000fc60000201000 */
[----:B------:R-:W1:Y:S01]  /*0e90*/  LDC.64 R26, c[0x0][0x640] ;  /* 0x00019000ff1a7b82 */ /* 0x000e620000000a00 */
[----:B------:R-:W-:Y:S02]  /*0ea0*/  IMAD.X R13, RZ, RZ, ~R7, P0 ;  /* 0x000000ffff0d7224 */ /* 0x000fe400000e0e07 */
[----:B------:R-:W-:Y:S01]  /*0eb0*/  FMUL R2, R2, UR4 ;  /* 0x0000000402027c20 */ /* 0x000fe20008400000 */
[----:B------:R-:W-:Y:S01]  /*0ec0*/  IMAD.WIDE.U32 R8, R11, R24, R18 ;  /* 0x000000180b087225 */ /* 0x000fe200078e0012 */
[----:B------:R-:W-:-:S03]  /*0ed0*/  ULDC UR4, c[0x0][0x154] ;  /* 0x0000550000047ab9 */ /* 0x000fc60000000800 */
[----:B------:R-:W-:Y:S01]  /*0ee0*/  IMAD R10, R13, R24, RZ ;  /* 0x000000180d0a7224 */ /* 0x000fe200078e02ff */
[----:B------:R-:W2:Y:S01]  /*0ef0*/  LDC R7, c[0x0][0x144] ;  /* 0x00005100ff077b82 */ /* 0x000ea20000000800 */
[----:B------:R-:W3:Y:S02]  /*0f00*/  F2I.U32.TRUNC.NTZ R2, R2 ;  /* 0x0000000200027305 */ /* 0x000ee4000020f000 */
[----:B------:R-:W-:-:S04]  /*0f10*/  IMAD R11, R11, R25, R10 ;  /* 0x000000190b0b7224 */ /* 0x000fc800078e020a */
[----:B------:R-:W-:Y:S01]  /*0f20*/  IMAD.IADD R9, R9, 0x1, R11 ;  /* 0x0000000109097824 */ /* 0x000fe200078e020b */
[----:B------:R-:W4:Y:S01]  /*0f30*/  LDC R22, c[0x0][0x608] ;  /* 0x00018200ff167b82 */ /* 0x000f220000000800 */
[----:B------:R-:W-:-:S03]  /*0f40*/  IMAD.MOV.U32 R11, RZ, RZ, -0x1 ;  /* 0xffffffffff0b7424 */ /* 0x000fc600078e00ff */
[--C-:B0-----:R-:W-:Y:S02]  /*0f50*/  SHF.R.U64 R20, R8, R12, R9.reuse ;  /* 0x0000000c08147219 */ /* 0x101fe40000001209 */
[----:B------:R-:W-:Y:S02]  /*0f60*/  I2FP.F32.U32 R8, R14 ;  /* 0x0000000e00087245 */ /* 0x000fe40000201000 */
[----:B------:R-:W0:Y:S01]  /*0f70*/  LDC R24, c[0x0][0x658] ;  /* 0x00019600ff187b82 */ /* 0x000e220000000800 */
[----:B-1----:R-:W-:Y:S01]  /*0f80*/  ISETP.NE.U32.AND P0, PT, R26, RZ, PT ;  /* 0x000000ff1a00720c */ /* 0x002fe20003f05070 */
[----:B---3--:R-:W-:Y:S02]  /*0f90*/  IMAD.MOV R10, RZ, RZ, -R2 ;  /* 0x000000ffff0a7224 */ /* 0x008fe400078e0a02 */
[----:B------:R-:W-:Y:S01]  /*0fa0*/  FMUL R8, R8, UR4 ;  /* 0x0000000408087c20 */ /* 0x000fe20008400000 */
[----:B------:R-:W-:Y:S02]  /*0fb0*/  SHF.R.U32.HI R9, RZ, R12, R9 ;  /* 0x0000000cff097219 */ /* 0x000fe40000011609 */
[----:B------:R-:W-:Y:S01]  /*0fc0*/  ISETP.NE.AND.EX P0, PT, R27, RZ, PT, P0 ;  /* 0x000000ff1b00720c */ /* 0x000fe20003f05300 */
[----:B------:R1:W3:Y:S01]  /*0fd0*/  F2I.U32.TRUNC.NTZ R15, R8 ;  /* 0x00000008000f7305 */ /* 0x0002e2000020f000 */
[----:B------:R-:W1:Y:S01]  /*0fe0*/  LDC R19, c[0x0][0x148] ;  /* 0x00005200ff137b82 */ /* 0x000e620000000800 */
[----:B--2---:R-:W-:-:S07]  /*0ff0*/  IMAD R2, R7, R10, R6 ;  /* 0x0000000a07027224 */ /* 0x004fce00078e0206 */
[----:B------:R-:W2:Y:S01]  /*1000*/  LDC R25, c[0x0][0x600] ;  /* 0x00018000ff197b82 */ /* 0x000ea20000000800 */
[-CC-:B----4-:R-:W-:Y:S02]  /*1010*/  SHF.R.U64 R32, R20, R22.reuse, R9.reuse ;  /* 0x0000001614207219 */ /* 0x190fe40000001209 */
[----:B------:R-:W-:Y:S01]  /*1020*/  SHF.R.U32.HI R7, RZ, R22, R9 ;  /* 0x00000016ff077219 */ /* 0x000fe20000011609 */
[----:B------:R-:W-:-:S04]  /*1030*/  IMAD.MOV.U32 R9, RZ, RZ, 0x1 ;  /* 0x00000001ff097424 */ /* 0x000fc800078e00ff */
[----:B------:R-:W4:Y:S01]  /*1040*/  LDC R28, c[0x0][0x648] ;  /* 0x00019200ff1c7b82 */ /* 0x000f220000000800 */
[-C--:B0-----:R-:W-:Y:S02]  /*1050*/  SHF.L.U32 R6, R11, R24.reuse, RZ ;  /* 0x000000180b067219 */ /* 0x081fe400000006ff */
[--C-:B------:R-:W-:Y:S02]  /*1060*/  SHF.R.U64 R22, R32, R24, R7.reuse ;  /* 0x0000001820167219 */ /* 0x100fe40000001207 */
[----:B------:R-:W-:Y:S02]  /*1070*/  LOP3.LUT R13, RZ, R6, RZ, 0x33, !PT ;  /* 0x00000006ff0d7212 */ /* 0x000fe400078e33ff */
[-C--:B------:R-:W-:Y:S01]  /*1080*/  SHF.R.U32.HI R7, RZ, R24.reuse, R7 ;  /* 0x00000018ff077219 */ /* 0x080fe20000011607 */
[----:B------:R-:W0:Y:S01]  /*1090*/  LDC R29, c[0x0][0x638] ;  /* 0x00018e00ff1d7b82 */ /* 0x000e220000000800 */
[----:B------:R-:W-:Y:S01]  /*10a0*/  SHF.L.U32 R12, R9, R24, RZ ;  /* 0x00000018090c7219 */ /* 0x000fe200000006ff */
[----:B------:R-:W-:-:S06]  /*10b0*/  IMAD.MOV.U32 R6, RZ, RZ, R22 ;  /* 0x000000ffff067224 */ /* 0x000fcc00078e0016 */
[----:B------:R-:W0:Y:S01]  /*10c0*/  LDC R30, c[0x0][0x610] ;  /* 0x00018400ff1e7b82 */ /* 0x000e220000000800 */
[----:B-1-3--:R-:W-:Y:S05]  /*10d0*/  @!P0 BRA `(.L_x_13) ;  /* 0x0000000000288947 */ /* 0x00afea0003800000 */
[----:B------:R-:W1:Y:S02]  /*10e0*/  LDC R11, c[0x0][0x64c] ;  /* 0x00019300ff0b7b82 */ /* 0x000e640000000800 */
[----:B-1----:R-:W-:-:S05]  /*10f0*/  IADD3 R11, P0, R22, R11, RZ ;  /* 0x0000000b160b7210 */ /* 0x002fca0007f1e0ff */
        /* <DEDUP_REMOVED lines=8> */
.L_x_13:
[----:B----4-:R-:W-:Y:S01]  /*1180*/  SHF.R.U64 R6, R6, R28, R7 ;  /* 0x0000001c06067219 */ /* 0x010fe20000001207 */
[----:B--2---:R-:W-:Y:S01]  /*1190*/  VIADD R7, R25, 0xffffffff ;  /* 0xffffffff19077836 */ /* 0x004fe20000000000 */
[----:B------:R-:W-:Y:S01]  /*11a0*/  LOP3.LUT R13, R32, R13, RZ, 0xc0, !PT ;  /* 0x0000000d200d7212 */ /* 0x000fe200078ec0ff */
[----:B------:R-:W-:Y:S02]  /*11b0*/  IMAD.MOV R15, RZ, RZ, -R15 ;  /* 0x000000ffff0f7224 */ /* 0x000fe400078e0a0f */
[----:B------:R-:W-:Y:S01]  /*11c0*/  IMAD.MOV R8, RZ, RZ, -R6 ;  /* 0x000000ffff087224 */ /* 0x000fe200078e0a06 */
[----:B------:R-:W-:Y:S01]  /*11d0*/  LOP3.LUT R7, R20, R7, RZ, 0xc0, !PT ;  /* 0x0000000714077212 */ /* 0x000fe200078ec0ff */
[----:B------:R-:W-:Y:S02]  /*11e0*/  IMAD R13, R12, R6, R13 ;  /* 0x000000060c0d7224 */ /* 0x000fe400078e020d */
[----:B------:R-:W-:Y:S02]  /*11f0*/  @P1 IMAD R2, R19, R15, R14 ;  /* 0x0000000f13021224 */ /* 0x000fe400078e020e */
[----:B0-----:R-:W-:-:S02]  /*1200*/  IMAD R6, R8, R29, R22 ;  /* 0x0000001d08067224 */ /* 0x001fc400078e0216 */
[----:B------:R-:W-:Y:S02]  /*1210*/  IMAD R2, R13, R30, R2 ;  /* 0x0000001e0d027224 */ /* 0x000fe400078e0202 */
[----:B------:R-:W-:Y:S02]  /*1220*/  IMAD R19, R6, R25, R7 ;  /* 0x0000001906137224 */ /* 0x000fe400078e0207 */
[----:B------:R-:W-:-:S03]  /*1230*/  IMAD.MOV.U32 R8, RZ, RZ, 0x1 ;  /* 0x00000001ff087424 */ /* 0x000fc600078e00ff */
[----:B------:R-:W-:Y:S02]  /*1240*/  SEL R22, R19, R2, !P1 ;  /* 0x0000000213167207 */ /* 0x000fe40004800000 */
[----:B------:R-:W-:Y:S01]  /*1250*/  SEL R19, R2, R19, !P1 ;  /* 0x0000001302137207 */ /* 0x000fe20004800000 */
[----:B------:R-:W-:-:S07]  /*1260*/  IMAD.MOV.U32 R2, RZ, RZ, R31 ;  /* 0x000000ffff027224 */ /* 0x000fce00078e001f */
.L_x_11:
[----:B------:R-:W-:Y:S05]  /*1270*/  @!P2 BRA `(.L_x_14) ;  /* 0x0000008c00f4a947 */ /* 0x000fea0003800000 */
[----:B------:R-:W-:-:S13]  /*1280*/  ISETP.GT.U32.AND P0, PT, R33, 0x1, PT ;  /* 0x000000012100780c */ /* 0x000fda0003f04070 */
[----:B------:R-:W-:Y:S05]  /*1290*/  @P0 EXIT ;  /* 0x000000000000094d */ /* 0x000fea0003800000 */
.L_x_15:
[----:B------:R-:W-:-:S08]  /*12a0*/  NOP ;  /* 0x0000000000007918 */ /* 0x000fd00000000000 */
[----:B------:R-:W1:Y:S02]  /*12b0*/  USETMAXREG.TRY_ALLOC.CTAPOOL UP0, 0xe8 ;  /* 0x000000e8000079c8 */ /* 0x000e640008000600 */
[----:B-1----:R-:W-:-:S13]  /*12c0*/  PLOP3.LUT P0, PT, PT, PT, UP0, 0x80, 0x0 ;  /* 0x000000000000781c */ /* 0x002fda0003f0f008 */
[----:B------:R-:W-:Y:S05]  /*12d0*/  @!P0 BRA `(.L_x_15) ;  /* 0xfffffffc00f08947 */ /* 0x000fea000383ffff */
[----:B------:R-:W-:-:S13]  /*12e0*/  LOP3.LUT P0, RZ, R8, 0xff, RZ, 0xc0, !PT ;  /* 0x000000ff08ff7812 */ /* 0x000fda000780c0ff */
[----:B------:R-:W-:Y:S05]  /*12f0*/  @!P0 EXIT ;  /* 0x000000000000894d */ /* 0x000fea0003800000 */
[----:B------:R-:W1:Y:S01]  /*1300*/  S2UR UR4, SR_CgaCtaId ;  /* 0x00000000000479c3 */ /* 0x000e620000008800 */
[----:B------:R-:W-:Y:S01]  /*1310*/  VIADD R6, R5, 0xffffffff ;  /* 0xffffffff05067836 */ /* 0x000fe20000000000 */
[----:B------:R-:W-:Y:S01]  /*1320*/  SHF.R.S32.HI R0, RZ, 0x1f, R3 ;  /* 0x0000001fff007819 */ /* 0x000fe20000011403 */
[----:B------:R-:W-:Y:S01]  /*1330*/  UMOV UR41, 0x400 ;  /* 0x0000040000297882 */ /* 0x000fe20000000000 */
[----:B------:R-:W-:Y:S01]  /*1340*/  UISETP.LT.AND UP0, UPT, UR40, 0x1, UPT ;  /* 0x000000012800788c */ /* 0x000fe2000bf01270 */
[----:B------:R-:W-:Y:S01]  /*1350*/  LOP3.LUT R172, R16, 0x1, RZ, 0xfc, !PT ;  /* 0x0000000110ac7812 */ /* 0x000fe200078efcff */
[----:B------:R-:W-:Y:S01]  /*1360*/  USHF.L.U32 UR44, UR40, 0x1, URZ ;  /* 0x00000001282c7899 */ /* 0x000fe2000800063f */
[----:B------:R-:W-:Y:S01]  /*1370*/  R2UR UR42, R6 ;  /* 0x00000000062a72ca */ /* 0x000fe200000e0000 */
[----:B------:R-:W-:Y:S01]  /*1380*/  USEL UR43, UR40, 0x1, UP0 ;  /* 0x00000001282b7887 */ /* 0x000fe20008000000 */
[CC--:B------:R-:W-:Y:S02]  /*1390*/  LEA.HI R4, R0.reuse, R3.reuse, RZ, 0x2 ;  /* 0x0000000300047211 */ /* 0x0c0fe400078f10ff */
[----:B------:R-:W-:Y:S01]  /*13a0*/  LEA.HI R0, R0, R3, RZ, 0x5 ;  /* 0x0000000300007211 */ /* 0x000fe200078f28ff */
[----:B------:R-:W-:Y:S01]  /*13b0*/  UIADD3 UR43, -UR43, UR40, URZ ;  /* 0x000000282b2b7290 */ /* 0x000fe2000fffe13f */
[----:B------:R-:W-:-:S02]  /*13c0*/  SHF.R.S32.HI R154, RZ, 0x2, R4 ;  /* 0x00000002ff9a7819 */ /* 0x000fc40000011404 */
[----:B------:R-:W-:Y:S02]  /*13d0*/  SHF.R.S32.HI R5, RZ, 0x1f, R4 ;  /* 0x0000001fff057819 */ /* 0x000fe40000011404 */
[----:B------:R-:W-:Y:S02]  /*13e0*/  LOP3.LUT R156, R4, 0xfffffffc, RZ, 0xc0, !PT ;  /* 0xfffffffc049c7812 */ /* 0x000fe400078ec0ff */
[----:B------:R-:W-:Y:S01]  /*13f0*/  LEA.HI R5, R5, R154, RZ, 0x3 ;  /* 0x0000009a05057211 */ /* 0x000fe200078f18ff */
[----:B------:R-:W-:Y:S01]  /*1400*/  USHF.L.U32 UR42, UR42, 0x3, URZ ;  /* 0x000000032a2a7899 */ /* 0x000fe2000800063f */
[----:B------:R-:W-:Y:S01]  /*1410*/  ISETP.NE.AND P0, PT, R6, RZ, PT ;  /* 0x000000ff0600720c */ /* 0x000fe20003f05270 */
[----:B------:R-:W-:Y:S01]  /*1420*/  IMAD.IADD R156, R3, 0x1, -R156 ;  /* 0x00000001039c7824 */ /* 0x000fe200078e0a9c */
[----:B------:R-:W-:Y:S01]  /*1430*/  LOP3.LUT R5, R5, 0xfffffff8, RZ, 0xc0, !PT ;  /* 0xfffffff805057812 */ /* 0x000fe200078ec0ff */
[----:B-1----:R-:W-:Y:S01]  /*1440*/  ULEA UR41, UR4, UR41, 0x18 ;  /* 0x0000002904297291 */ /* 0x002fe2000f8ec03f */
[----:B------:R-:W-:Y:S01]  /*1450*/  SEL R173, RZ, 0x1, P0 ;  /* 0x00000001ffad7807 */ /* 0x000fe20000000000 */
[----:B------:R-:W-:Y:S01]  /*1460*/  IMAD.U32 R158, RZ, RZ, UR42 ;  /* 0x0000002aff9e7e24 */ /* 0x000fe2000f8e00ff */
[----:B------:R-:W-:Y:S01]  /*1470*/  ULDC UR4, c[0x0][0x284] ;  /* 0x0000a10000047ab9 */ /* 0x000fe20000000800 */
[----:B------:R-:W-:Y:S01]  /*1480*/  IMAD.IADD R154, R154, 0x1, -R5 ;  /* 0x000000019a9a7824 */ /* 0x000fe200078e0a05 */
[----:B------:R-:W-:Y:S01]  /*1490*/  UIADD3 UR45, UR41, 0xc0, URZ ;  /* 0x000000c0292d7890 */ /* 0x000fe2000fffe03f */
[----:B------:R-:W-:-:S02]  /*14a0*/  SHF.R.S32.HI R5, RZ, 0x5, R0 ;  /* 0x00000005ff057819 */ /* 0x000fc40000011400 */
[C---:B------:R-:W-:Y:S02]  /*14b0*/  LOP3.LUT R160, R158.reuse, 0x8, RZ, 0xc0, !PT ;  /* 0x000000089ea07812 */ /* 0x040fe400078ec0ff */
[--C-:B------:R-:W-:Y:S01]  /*14c0*/  SHF.R.S32.HI R155, RZ, 0x1f, R154.reuse ;  /* 0x0000001fff9b7819 */ /* 0x100fe2000001149a */
[C-C-:B------:R-:W-:Y:S01]  /*14d0*/  IMAD R161, R5.reuse, -0x10, -R154.reuse ;  /* 0xfffffff005a17824 */ /* 0x140fe200078e0a9a */
[----:B------:R-:W-:Y:S01]  /*14e0*/  LOP3.LUT R158, R158, 0x8, RZ, 0xc, !PT ;  /* 0x000000089e9e7812 */ /* 0x000fe200078e0cff */
[----:B------:R-:W-:Y:S01]  /*14f0*/  IMAD.U32 R157, RZ, RZ, UR45 ;  /* 0x0000002dff9d7e24 */ /* 0x000fe2000f8e00ff */
[----:B------:R-:W-:Y:S01]  /*1500*/  LOP3.LUT R160, R160, 0x18, RZ, 0x3c, !PT ;  /* 0x00000018a0a07812 */ /* 0x000fe200078e3cff */
[----:B------:R-:W-:-:S04]  /*1510*/  IMAD.WIDE R154, R5, 0x10, R154 ;  /* 0x00000010059a7825 */ /* 0x000fc800078e029a */
[----:B------:R-:W-:Y:S02]  /*1520*/  VIADD R159, R157, UR42 ;  /* 0x0000002a9d9f7c36 */ /* 0x000fe40008000000 */
[----:B------:R-:W-:-:S07]  /*1530*/  VIADD R161, R161, UR4 ;  /* 0x00000004a1a17c36 */ /* 0x000fce0008000000 */
.L_x_291:
[----:B------:R-:W-:Y:S01]  /*1540*/  SHF.L.U32 R0, R173, 0x1f, RZ ;  /* 0x0000001fad007819 */ /* 0x000fe200000006ff */
[----:B------:R-:W-:Y:S02]  /*1550*/  ULDC UR4, c[0x0][0x28c] ;  /* 0x0000a30000047ab9 */ /* 0x000fe40000000800 */
[----:B------:R-:W-:Y:S01]  /*1560*/  ISETP.LT.AND P1, PT, RZ, UR4, PT ;  /* 0x00000004ff007c0c */ /* 0x000fe2000bf21270 */
[----:B------:R-:W1:Y:S02]  /*1570*/  SYNCS.PHASECHK.TRANS64.TRYWAIT P0, [R157+UR42], R0 ;  /* 0x000000009d0075a7 */ /* 0x000e64000800016a */
[----:B-1-34-:R-:W-:Y:S10]  /*1580*/  @!P0 BRA `(.L_x_16) ;  /* 0x000000a000248947 */ /* 0x01aff40003800000 */
.L_x_320:
[----:B------:R-:W-:Y:S05]  /*1590*/  @P1 BRA `(.L_x_17) ;  /* 0x0000000000401947 */ /* 0x000fea0003800000 */
[----:B-1----:R-:W-:Y:S01]  /*15a0*/  MOV R0, 0x0 ;  /* 0x0000000000007802 */ /* 0x002fe20000000f00 */
[----:B------:R-:W-:Y:S01]  /*15b0*/  ULDC.64 UR4, c[0x4][0x68] ;  /* 0x01001a0000047ab9 */ /* 0x000fe20000000a00 */
[----:B------:R-:W-:Y:S01]  /*15c0*/  ULDC.64 UR6, c[0x4][0x8] ;  /* 0x0100020000067ab9 */ /* 0x000fe20000000a00 */
[----:B------:R-:W-:Y:S01]  /*15d0*/  IMAD.U32 R4, RZ, RZ, UR4 ;  /* 0x00000004ff047e24 */ /* 0x000fe2000f8e00ff */
[----:B------:R1:W2:Y:S01]  /*15e0*/  LDC.64 R14, c[0x4][R0] ;  /* 0x01000000000e7b82 */ /* 0x0002a20000000a00 */
[----:B------:R-:W-:Y:S01]  /*15f0*/  IMAD.U32 R5, RZ, RZ, UR5 ;  /* 0x00000005ff057e24 */ /* 0x000fe2000f8e00ff */
[----:B------:R-:W-:Y:S01]  /*1600*/  ULDC.64 UR4, c[0x4][0x70] ;  /* 0x01001c0000047ab9 */ /* 0x000fe20000000a00 */
[----:B------:R-:W-:Y:S02]  /*1610*/  IMAD.U32 R10, RZ, RZ, UR6 ;  /* 0x00000006ff0a7e24 */ /* 0x000fe4000f8e00ff */
[----:B------:R-:W-:Y:S02]  /*1620*/  IMAD.U32 R6, RZ, RZ, UR4 ;  /* 0x00000004ff067e24 */ /* 0x000fe4000f8e00ff */
[----:B------:R-:W-:-:S02]  /*1630*/  IMAD.U32 R7, RZ, RZ, UR5 ;  /* 0x00000005ff077e24 */ /* 0x000fc4000f8e00ff */
[----:B------:R-:W-:Y:S02]  /*1640*/  IMAD.U32 R11, RZ, RZ, UR7 ;  /* 0x00000007ff0b7e24 */ /* 0x000fe4000f8e00ff */
[----:B------:R-:W-:Y:S02]  /*1650*/  IMAD.MOV.U32 R8, RZ, RZ, 0x1e1 ;  /* 0x000001e1ff087424 */ /* 0x000fe400078e00ff */
[----:B0-----:R-:W-:Y:S02]  /*1660*/  IMAD.MOV.U32 R12, RZ, RZ, 0x1 ;  /* 0x00000001ff0c7424 */ /* 0x001fe400078e00ff */
[----:B-1----:R-:W-:-:S07]  /*1670*/  IMAD.MOV.U32 R13, RZ, RZ, RZ ;  /* 0x000000ffff0d7224 */ /* 0x002fce00078e00ff */
[----:B------:R-:W-:-:S07]  /*1680*/  LEPC R20, `(.L_x_17) ;  /* 0x000000001014794e */ /* 0x000fce0000000000 */
[----:B--2--5:R-:W-:Y:S05]  /*1690*/  CALL.ABS.NOINC R14 ;  /* 0x000000000e007343 */ /* 0x024fea0003c00000 */
.L_x_17:
[----:B------:R-:W-:-:S13]  /*16a0*/  ISETP.NE.AND P0, PT, R172, 0x3, PT ;  /* 0x00000003ac00780c */ /* 0x000fda0003f05270 */
[----:B------:R-:W-:Y:S05]  /*16b0*/  @!P0 BRA `(.L_x_18) ;  /* 0x0000000000048947 */ /* 0x000fea0003800000 */
[----:B------:R-:W-:Y:S01]  /*16c0*/  BPT.TRAP 0x1 ;  /* 0x000000040000795c */ /* 0x000fe20000300000 */
.L_x_18:
[----:B------:R-:W-:Y:S02]  /*16d0*/  IMAD.U32 R3, RZ, RZ, UR39 ;  /* 0x00000027ff037e24 */ /* 0x000fe4000f8e00ff */
[----:B-1----:R-:W-:-:S03]  /*16e0*/  IMAD.U32 R0, RZ, RZ, UR38 ;  /* 0x00000026ff007e24 */ /* 0x002fc6000f8e00ff */
[----:B------:R-:W-:Y:S02]  /*16f0*/  LEA R3, R3, UR41, 0x3 ;  /* 0x0000002903037c11 */ /* 0x000fe4000f8e18ff */
[----:B------:R-:W-:-:S04]  /*1700*/  SHF.L.U32 R0, R0, 0x1f, RZ ;  /* 0x0000001f00007819 */ /* 0x000fc800000006ff */
[----:B------:R1:W2:Y:S01]  /*1710*/  SYNCS.PHASECHK.TRANS64.TRYWAIT P1, [R3+URZ], R0 ;  /* 0x00000000030075a7 */ /* 0x0002a2000802017f */
[----:B------:R-:W-:Y:S05]  /*1720*/  @!P0 BRA `(.L_x_19) ;  /* 0x0000000000048947 */ /* 0x000fea0003800000 */
[----:B------:R-:W-:Y:S01]  /*1730*/  BPT.TRAP 0x1 ;  /* 0x000000040000795c */ /* 0x000fe20000300000 */
.L_x_19:
[----:B------:R-:W-:-:S05]  /*1740*/  IMAD.U32 R4, RZ, RZ, UR43 ;  /* 0x0000002bff047e24 */ /* 0x000fca000f8e00ff */
[----:B------:R-:W-:Y:S01]  /*1750*/  ISETP.GE.AND P2, PT, R4, 0x1, PT ;  /* 0x000000010400780c */ /* 0x000fe20003f46270 */
[----:B--2---:R-:W-:-:S12]  /*1760*/  @P1 BRA `(.L_x_20) ;  /* 0x0000000000081947 */ /* 0x004fd80003800000 */
[----:B------:R-:W2:Y:S02]  /*1770*/  SYNCS.PHASECHK.TRANS64.TRYWAIT P1, [R3+URZ], R0 ;  /* 0x00000000030075a7 */ /* 0x000ea4000802017f */
[----:B--2---:R-:W-:Y:S05]  /*1780*/  @!P1 BRA `(.L_x_21) ;  /* 0x0000009c00b89947 */ /* 0x004fea0003800000 */
.L_x_20:
[----:B------:R-:W-:Y:S05]  /*1790*/  WARPSYNC.ALL ;  /* 0x0000000000007948 */ /* 0x000fea0003800000 */
[----:B------:R-:W-:Y:S01]  /*17a0*/  UIADD3 UR4, UR41, 0x180, URZ ;  /* 0x0000018029047890 */ /* 0x000fe2000fffe03f */
[----:B------:R-:W-:Y:S01]  /*17b0*/  WARPGROUP.ARRIVE ;  /* 0x00000000000079c5 */ /* 0x000fe20000000000 */
[----:B------:R-:W-:Y:S02]  /*17c0*/  UIADD3 UR5, UR41, 0xb180, URZ ;  /* 0x0000b18029057890 */ /* 0x000fe4000fffe03f */
[----:B------:R-:W-:Y:S02]  /*17d0*/  USHF.R.U32.HI UR4, URZ, 0x4, UR4 ;  /* 0x000000043f047899 */ /* 0x000fe40008011604 */
[----:B------:R-:W-:-:S02]  /*17e0*/  USHF.R.U32.HI UR5, URZ, 0x4, UR5 ;  /* 0x000000043f057899 */ /* 0x000fc40008011605 */
[----:B------:R-:W-:Y:S02]  /*17f0*/  ULOP3.LUT UR4, UR4, 0x3fff, URZ, 0xc0, !UPT ;  /* 0x00003fff04047892 */ /* 0x000fe4000f8ec03f */
[----:B------:R-:W-:Y:S02]  /*1800*/  ULOP3.LUT UR5, UR5, 0x3fff, URZ, 0xc0, !UPT ;  /* 0x00003fff05057892 */ /* 0x000fe4000f8ec03f */
[----:B------:R-:W-:Y:S02]  /*1810*/  ULOP3.LUT UR11, UR4, 0x10000, URZ, 0xfc, !UPT ;  /* 0x00010000040b7892 */ /* 0x000fe4000f8efc3f */
[----:B------:R-:W-:Y:S02]  /*1820*/  ULOP3.LUT UR10, UR5, 0x10000, URZ, 0xfc, !UPT ;  /* 0x00010000050a7892 */ /* 0x000fe4000f8efc3f */
[----:B------:R-:W-:Y:S02]  /*1830*/  ULEA UR4, UR39, UR11, 0x8 ;  /* 0x0000000b27047291 */ /* 0x000fe4000f8e403f */
[----:B------:R-:W-:Y:S01]  /*1840*/  ULEA UR6, UR39, UR10, 0xa ;  /* 0x0000000a27067291 */ /* 0x000fe2000f8e503f */
[----:B------:R-:W-:Y:S01]  /*1850*/  UMOV UR5, 0x80000020 ;  /* 0x8000002000057882 */ /* 0x000fe20000000000 */
[----:B------:R-:W-:-:S07]  /*1860*/  UMOV UR7, 0x80000020 ;  /* 0x8000002000077882 */ /* 0x000fce0000000000 */
[----:B------:R-:W-:Y:S01]  /*1870*/  HGMMA.64x256x16.F32 R24, gdesc[UR4], RZ, !UPT, gsb0 ;  /* 0x03e00000041879f0 */ /* 0x000fe2000c0008ff */
[----:B------:R-:W-:Y:S02]  /*1880*/  UIADD3 UR4, UR4, 0x2, URZ ;  /* 0x0000000204047890 */ /* 0x000fe4000fffe03f */
[----:B------:R-:W-:Y:S01]  /*1890*/  UIADD3 UR6, UR6, 0x2, URZ ;  /* 0x0000000206067890 */ /* 0x000fe2000fffe03f */
[----:B------:R-:W-:Y:S01]  /*18a0*/  UMOV UR5, 0x80000020 ;  /* 0x8000002000057882 */ /* 0x000fe20000000000 */
[----:B------:R-:W-:Y:S01]  /*18b0*/  UMOV UR7, 0x80000020 ;  /* 0x8000002000077882 */ /* 0x000fe20000000000 */
[----:B------:R-:W-:Y:S02]  /*18c0*/  WARPGROUP.DEPBAR.LE gsb0, 0x0 ;  /* 0x00008000000079c5 */ /* 0x000fe40000010000 */
[----:B------:R-:W-:-:S15]  /*18d0*/  WARPGROUP.ARRIVE ;  /* 0x00000000000079c5 */ /* 0x000fde0000000000 */
[----:B------:R-:W-:-:S05]  /*18e0*/  NOP ;  /* 0x0000000000007918 */ /* 0x000fca0000000000 */
[----:B------:R-:W-:Y:S03]  /*18f0*/  HGMMA.64x256x16.F32 R24, gdesc[UR4], R24, gsb0 ;  /* 0x03e00000041879f0 */ /* 0x000fe60008000818 */
[----:B------:R-:W-:Y:S02]  /*1900*/  WARPGROUP.DEPBAR.LE gsb0, 0x0 ;  /* 0x00008000000079c5 */ /* 0x000fe40000010000 */
[----:B------:R-:W-:Y:S05]  /*1910*/  @!P2 BRA `(.L_x_22) ;  /* 0x0000000000d4a947 */ /* 0x000fea0003800000 */
[----:B------:R-:W-:Y:S01]  /*1920*/  UIADD3 UR4, UR39, 0x1, URZ ;  /* 0x0000000127047890 */ /* 0x000fe2000fffe03f */
[----:B-12---:R-:W-:Y:S01]  /*1930*/  IMAD.U32 R0, RZ, RZ, UR43 ;  /* 0x0000002bff007e24 */ /* 0x006fe2000f8e00ff */
[----:B------:R-:W-:Y:S02]  /*1940*/  UMOV UR9, UR39 ;  /* 0x0000002700097c82 */ /* 0x000fe40008000000 */
[----:B------:R-:W-:-:S04]  /*1950*/  UISETP.NE.AND UP0, UPT, UR4, 0xb, UPT ;  /* 0x0000000b0400788c */ /* 0x000fc8000bf05270 */
[----:B------:R-:W-:Y:S02]  /*1960*/  USEL UR5, URZ, 0x1, UP0 ;  /* 0x000000013f057887 */ /* 0x000fe40008000000 */
[----:B------:R-:W-:Y:S02]  /*1970*/  USEL UR8, UR4, URZ, UP0 ;  /* 0x0000003f04087287 */ /* 0x000fe40008000000 */
[----:B------:R-:W-:-:S06]  /*1980*/  ULOP3.LUT UR5, UR38, UR5, URZ, 0x3c, !UPT ;  /* 0x0000000526057292 */ /* 0x000fcc000f8e3c3f */
[----:B------:R-:W-:-:S07]  /*1990*/  IMAD.U32 R5, RZ, RZ, UR5 ;  /* 0x00000005ff057e24 */ /* 0x000fce000f8e00ff */
.L_x_29:
[----:B-12---:R-:W-:Y:S05]  /*19a0*/  @!P0 BRA `(.L_x_23) ;  /* 0x0000000000048947 */ /* 0x006fea0003800000 */
[----:B------:R-:W-:Y:S01]  /*19b0*/  BPT.TRAP 0x1 ;  /* 0x000000040000795c */ /* 0x000fe20000300000 */
.L_x_23:
[----:B------:R-:W-:Y:S01]  /*19c0*/  ULEA UR4, UR8, UR41, 0x3 ;  /* 0x0000002908047291 */ /* 0x000fe2000f8e183f */
[----:B------:R-:W-:-:S08]  /*19d0*/  SHF.L.U32 R3, R5, 0x1f, RZ ;  /* 0x0000001f05037819 */ /* 0x000fd000000006ff */
[----:B------:R1:W2:Y:S01]  /*19e0*/  SYNCS.PHASECHK.TRANS64.TRYWAIT P1, [UR4], R3 ;  /* 0x00000003ff0075a7 */ /* 0x0002a20008020144 */
[----:B------:R-:W-:Y:S05]  /*19f0*/  @!P0 BRA `(.L_x_24) ;  /* 0x0000000000048947 */ /* 0x000fea0003800000 */
[----:B------:R-:W-:Y:S01]  /*1a00*/  BPT.TRAP 0x1 ;  /* 0x000000040000795c */ /* 0x000fe20000300000 */
.L_x_24:
[----:B--2---:R-:W-:Y:S05]  /*1a10*/  @P1 BRA `(.L_x_25) ;  /* 0x0000000000081947 */ /* 0x004fea0003800000 */
[----:B------:R-:W2:Y:S02]  /*1a20*/  SYNCS.PHASECHK.TRANS64.TRYWAIT P1, [UR4], R3 ;  /* 0x00000003ff0075a7 */ /* 0x000ea40008020144 */
[----:B--2---:R-:W-:Y:S05]  /*1a30*/  @!P1 BRA `(.L_x_26) ;  /* 0x0000009c00209947 */ /* 0x004fea0003800000 */
.L_x_25:
[----:B------:R-:W-:Y:S01]  /*1a40*/  ULEA UR4, UR8, UR11, 0x8 ;  /* 0x0000000b08047291 */ /* 0x000fe2000f8e403f */
[----:B------:R-:W-:Y:S01]  /*1a50*/  WARPGROUP.ARRIVE ;  /* 0x00000000000079c5 */ /* 0x000fe20000000000 */
[----:B------:R-:W-:Y:S01]  /*1a60*/  ULEA UR6, UR8, UR10, 0xa ;  /* 0x0000000a08067291 */ /* 0x000fe2000f8e503f */
[----:B------:R-:W-:Y:S01]  /*1a70*/  UMOV UR5, 0x80000020 ;  /* 0x8000002000057882 */ /* 0x000fe20000000000 */
[----:B------:R-:W-:-:S07]  /*1a80*/  UMOV UR7, 0x80000020 ;  /* 0x8000002000077882 */ /* 0x000fce0000000000 */
[----:B------:R-:W-:Y:S01]  /*1a90*/  HGMMA.64x256x16.F32 R24, gdesc[UR4], R24, gsb0 ;  /* 0x03e00000041879f0 */ /* 0x000fe20008000818 */
        /* <DEDUP_REMOVED lines=10> */
[----:B------:R-:W-:Y:S01]  /*1b40*/  BPT.TRAP 0x1 ;  /* 0x000000040000795c */ /* 0x000fe20000300000 */
.L_x_27:
[----:B------:R-:W-:Y:S01]  /*1b50*/  ULEA UR4, UR9, UR41, 0x3 ;  /* 0x0000002909047291 */ /* 0x000fe2000f8e183f */
[----:B------:R-:W-:-:S03]  /*1b60*/  ISETP.GT.U32.AND P1, PT, R16, 0x1, PT ;  /* 0x000000011000780c */ /* 0x000fc60003f24070 */
[----:B------:R-:W-:-:S04]  /*1b70*/  UIADD3 UR4, UR4, 0x58, URZ ;  /* 0x0000005804047890 */ /* 0x000fc8000fffe03f */
[----:B------:R-:W-:-:S09]  /*1b80*/  UPRMT UR4, URZ, 0x654, UR4 ;  /* 0x000006543f047896 */ /* 0x000fd20008000004 */
[----:B------:R-:W-:Y:S01]  /*1b90*/  SYNCS.ARRIVE.TRANS64.RED.A1T0 RZ, [UR4], RZ ;  /* 0x000000ffffff79a7 */ /* 0x000fe20008100404 */
[----:B------:R-:W-:Y:S05]  /*1ba0*/  @P1 BRA `(.L_x_28) ;  /* 0x0000000000041947 */ /* 0x000fea0003800000 */
[----:B------:R-:W-:Y:S01]  /*1bb0*/  BPT.TRAP 0x1 ;  /* 0x000000040000795c */ /* 0x000fe20000300000 */
.L_x_28:
[----:B------:R-:W-:Y:S01]  /*1bc0*/  UIADD3 UR8, UR8, 0x1, URZ ;  /* 0x0000000108087890 */ /* 0x000fe2000fffe03f */
[C---:B------:R-:W-:Y:S01]  /*1bd0*/  ISETP.GT.AND P1, PT, R0.reuse, 0x1, PT ;  /* 0x000000010000780c */ /* 0x040fe20003f24270 */
[----:B------:R-:W-:Y:S01]  /*1be0*/  UIADD3 UR9, UR9, 0x1, URZ ;  /* 0x0000000109097890 */ /* 0x000fe2000fffe03f */
[----:B------:R-:W-:Y:S01]  /*1bf0*/  VIADD R0, R0, 0xffffffff ;  /* 0xffffffff00007836 */ /* 0x000fe20000000000 */
[----:B------:R-:W-:Y:S02]  /*1c00*/  UISETP.NE.AND UP0, UPT, UR8, 0xb, UPT ;  /* 0x0000000b0800788c */ /* 0x000fe4000bf05270 */
[----:B------:R-:W-:Y:S02]  /*1c10*/  UISETP.NE.AND UP1, UPT, UR9, 0xb, UPT ;  /* 0x0000000b0900788c */ /* 0x000fe4000bf25270 */
[----:B------:R-:W-:Y:S02]  /*1c20*/  USEL UR4, URZ, 0x1, UP0 ;  /* 0x000000013f047887 */ /* 0x000fe40008000000 */
[----:B------:R-:W-:-:S02]  /*1c30*/  USEL UR8, UR8, URZ, UP0 ;  /* 0x0000003f08087287 */ /* 0x000fc40008000000 */
[----:B------:R-:W-:Y:S02]  /*1c40*/  USEL UR9, UR9, URZ, UP1 ;  /* 0x0000003f09097287 */ /* 0x000fe40008800000 */
[----:B------:R-:W-:Y:S01]  /*1c50*/  LOP3.LUT R5, R5, UR4, RZ, 0x3c, !PT ;  /* 0x0000000405057c12 */ /* 0x000fe2000f8e3cff */
[----:B------:R-:W-:Y:S09]  /*1c60*/  @P1 BRA `(.L_x_29) ;  /* 0xfffffffc004c1947 */ /* 0x000ff2000383ffff */
.L_x_22:
[----:B-12---:R-:W1:Y:S01]  /*1c70*/  LDC R0, c[0x0][0x28c] ;  /* 0x0000a300ff007b82 */ /* 0x006e620000000800 */
[----:B------:R2:W-:Y:S01]  /*1c80*/  SYNCS.ARRIVE.TRANS64.A1T0 RZ, [R158+UR45], RZ ;  /* 0x000000ff9eff79a7 */ /* 0x0005e2000810002d */
[----:B-1----:R-:W-:-:S13]  /*1c90*/  ISETP.GE.AND P1, PT, R0, 0x1, PT ;  /* 0x000000010000780c */ /* 0x002fda0003f26270 */
[----:B--2---:R-:W-:Y:S05]  /*1ca0*/  @!P1 BRA `(.L_x_30) ;  /* 0x0000000000349947 */ /* 0x004fea0003800000 */
[----:B------:R-:W-:Y:S05]  /*1cb0*/  @!P0 BRA `(.L_x_31) ;  /* 0x0000000000048947 */ /* 0x000fea0003800000 */
[----:B------:R-:W-:Y:S01]  /*1cc0*/  BPT.TRAP 0x1 ;  /* 0x000000040000795c */ /* 0x000fe20000300000 */
.L_x_31:
[----:B------:R-:W-:Y:S01]  /*1cd0*/  UIADD3 UR6, UR43, UR39, URZ ;  /* 0x000000272b067290 */ /* 0x000fe2000fffe03f */
[----:B------:R-:W-:-:S03]  /*1ce0*/  ISETP.GT.U32.AND P0, PT, R16, 0x1, PT ;  /* 0x000000011000780c */ /* 0x000fc60003f04070 */
[----:B------:R-:W-:-:S04]  /*1cf0*/  UIMAD.WIDE.U32 UR4, UR6, -0x45d1745d, URZ ;  /* 0xba2e8ba3060478a5 */ /* 0x000fc8000f8e003f */
[----:B------:R-:W-:-:S04]  /*1d00*/  USHF.R.U32.HI UR4, URZ, 0x3, UR5 ;  /* 0x000000033f047899 */ /* 0x000fc80008011605 */
[----:B------:R-:W-:-:S04]  /*1d10*/  UIMAD UR6, UR4, -0xb, UR6 ;  /* 0xfffffff5040678a4 */ /* 0x000fc8000f8e0206 */
[----:B------:R-:W-:-:S04]  /*1d20*/  ULEA UR6, UR6, UR41, 0x3 ;  /* 0x0000002906067291 */ /* 0x000fc8000f8e183f */
[----:B------:R-:W-:-:S04]  /*1d30*/  UIADD3 UR6, UR6, 0x58, URZ ;  /* 0x0000005806067890 */ /* 0x000fc8000fffe03f */
[----:B------:R-:W-:-:S09]  /*1d40*/  UPRMT UR6, URZ, 0x654, UR6 ;  /* 0x000006543f067896 */ /* 0x000fd20008000006 */
[----:B------:R-:W-:Y:S01]  /*1d50*/  SYNCS.ARRIVE.TRANS64.RED.A1T0 RZ, [UR6], RZ ;  /* 0x000000ffffff79a7 */ /* 0x000fe20008100406 */
[----:B------:R-:W-:Y:S05]  /*1d60*/  @P0 BRA `(.L_x_30) ;  /* 0x0000000000040947 */ /* 0x000fea0003800000 */
[----:B------:R-:W-:Y:S01]  /*1d70*/  BPT.TRAP 0x1 ;  /* 0x000000040000795c */ /* 0x000fe20000300000 */
.L_x_30:
[----:B------:R-:W-:Y:S01]  /*1d80*/  SHF.L.U32 R0, R173, 0x1f, RZ ;  /* 0x0000001fad007819 */ /* 0x000fe200000006ff */
[----:B------:R-:W-:Y:S01]  /*1d90*/  UIADD3 UR39, UR44, UR39, URZ ;  /* 0x000000272c277290 */ /* 0x000fe2000fffe03f */
[----:B------:R-:W1:Y:S01]  /*1da0*/  LDC R15, c[0x0][0x288] ;  /* 0x0000a200ff0f7b82 */ /* 0x000e620000000800 */
[----:B------:R-:W-:Y:S01]  /*1db0*/  UISETP.GE.U32.AND UP1, UPT, UR44, 0xb, UPT ;  /* 0x0000000b2c00788c */ /* 0x000fe2000bf26070 */
[----:B------:R-:W-:Y:S01]  /*1dc0*/  IMAD.SHL.U32 R8, R156, 0x2, RZ ;  /* 0x000000029c087824 */ /* 0x000fe200078e00ff */
[----:B------:R-:W-:Y:S02]  /*1dd0*/  UISETP.GT.U32.AND UP0, UPT, UR39, 0xa, UPT ;  /* 0x0000000a2700788c */ /* 0x000fe4000bf04070 */
[----:B------:R-:W-:Y:S02]  /*1de0*/  UIMAD.WIDE.U32 UR4, UR39, -0x45d1745d, URZ ;  /* 0xba2e8ba3270478a5 */ /* 0x000fe4000f8e003f */
[----:B------:R-:W-:Y:S01]  /*1df0*/  UISETP.LT.U32.AND UP0, UPT, UR44, 0xb, UP0 ;  /* 0x0000000b2c00788c */ /* 0x000fe20008701070 */
[----:B------:R-:W2:Y:S01]  /*1e00*/  SYNCS.PHASECHK.TRANS64.TRYWAIT P0, [R157+UR42+0x10], R0 ;  /* 0x000010009d0075a7 */ /* 0x000ea2000800016a */
[----:B------:R-:W-:Y:S01]  /*1e10*/  USHF.R.U32.HI UR4, URZ, 0x3, UR5 ;  /* 0x000000033f047899 */ /* 0x000fe20008011605 */
[----:B------:R-:W-:Y:S01]  /*1e20*/  SHF.R.S32.HI R9, RZ, 0x1f, R8 ;  /* 0x0000001fff097819 */ /* 0x000fe20000011408 */
[----:B------:R-:W-:-:S02]  /*1e30*/  USEL UR6, URZ, 0x1, !UP0 ;  /* 0x000000013f067887 */ /* 0x000fc4000c000000 */
[----:B------:R-:W-:Y:S02]  /*1e40*/  UIMAD UR39, UR4, -0xb, UR39 ;  /* 0xfffffff5042778a4 */ /* 0x000fe4000f8e0227 */
[----:B------:R-:W-:-:S04]  /*1e50*/  ULOP3.LUT UR38, UR38, UR6, URZ, 0x3c, !UPT ;  /* 0x0000000626267292 */ /* 0x000fc8000f8e3c3f */
[----:B------:R-:W-:Y:S01]  /*1e60*/  @UP1 ULOP3.LUT UR38, UR38, 0x1, UR4, 0x78, !UPT ;  /* 0x0000000126261892 */ /* 0x000fe2000f8e7804 */
[----:B-12---:R-:W-:Y:S11]  /*1e70*/  @!P0 BRA `(.L_x_32) ;  /* 0x0000009800288947 */ /* 0x006ff60003800000 */
.L_x_321:
[----:B------:R-:W-:Y:S01]  /*1e80*/  IMAD.SHL.U32 R14, R19, 0x40, RZ ;  /* 0x00000040130e7824 */ /* 0x000fe200078e00ff */
[----:B------:R-:W-:Y:S01]  /*1e90*/  ULDC UR6, c[0x0][0x284] ;  /* 0x0000a10000067ab9 */ /* 0x000fe20000000800 */
[----:B0-----:R-:W-:Y:S01]  /*1ea0*/  IMAD.SHL.U32 R12, R22, 0x100, RZ ;  /* 0x00000100160c7824 */ /* 0x001fe200078e00ff */
[----:B------:R-:W-:Y:S01]  /*1eb0*/  SHF.R.S32.HI R165, RZ, 0x1f, R2 ;  /* 0x0000001fffa57819 */ /* 0x000fe20000011402 */
[----:B------:R-:W-:Y:S01]  /*1ec0*/  ULDC.64 UR4, c[0x0][0x5d0] ;  /* 0x0001740000047ab9 */ /* 0x000fe20000000a00 */
[----:B------:R-:W-:Y:S01]  /*1ed0*/  ISETP.GE.AND P0, PT, R14, UR6, PT ;  /* 0x000000060e007c0c */ /* 0x000fe2000bf06270 */
[----:B------:R-:W-:Y:S01]  /*1ee0*/  IMAD.WIDE.U32 R4, R2, UR4, R8 ;  /* 0x0000000402047c25 */ /* 0x000fe2000f8e0008 */
[----:B------:R-:W-:Y:S02]  /*1ef0*/  SHF.R.S32.HI R13, RZ, 0x1f, R12 ;  /* 0x0000001fff0d7819 */ /* 0x000fe4000001140c */
[C---:B------:R-:W-:Y:S01]  /*1f00*/  ISETP.GE.OR P0, PT, R12.reuse, R15, P0 ;  /* 0x0000000f0c00720c */ /* 0x040fe20000706670 */
[----:B------:R-:W-:Y:S01]  /*1f10*/  IMAD R3, R165, UR4, RZ ;  /* 0x00000004a5037c24 */ /* 0x000fe2000f8e02ff */
[----:B------:R-:W-:-:S03]  /*1f20*/  IADD3 R6, P1, R12, R4, RZ ;  /* 0x000000040c067210 */ /* 0x000fc60007f3e0ff */
[----:B------:R-:W-:-:S05]  /*1f30*/  IMAD R3, R2, UR5, R3 ;  /* 0x0000000502037c24 */ /* 0x000fca000f8e0203 */
[----:B------:R-:W-:-:S03]  /*1f40*/  IADD3.X R7, R13, R5, R3, P1, !PT ;  /* 0x000000050d077210 */ /* 0x000fc60000ffe403 */
[----:B------:R-:W-:Y:S05]  /*1f50*/  @P0 BRA `(.L_x_33) ;  /* 0x0000007c000c0947 */ /* 0x000fea0003800000 */
[----:B------:R-:W0:Y:S01]  /*1f60*/  LDC.64 R10, c[0x0][0x5c8] ;  /* 0x00017200ff0a7b82 */ /* 0x000e220000000a00 */
[----:B-----5:R-:W-:Y:S01]  /*1f70*/  FSETP.NEU.AND P0, PT, R152, RZ, PT ;  /* 0x000000ff9800720b */ /* 0x020fe20003f0d000 */
[----:B------:R-:W-:Y:S01]  /*1f80*/  IMAD R3, R156, -0x2, R15 ;  /* 0xfffffffe9c037824 */ /* 0x000fe200078e020f */
[----:B------:R-:W-:Y:S01]  /*1f90*/  BSSY B0, `(.L_x_33) ;  /* 0x00007bf000007945 */ /* 0x000fe20003800000 */
[----:B------:R-:W-:-:S04]  /*1fa0*/  IMAD.WIDE R162, R19, 0x40, R154 ;  /* 0x0000004013a27825 */ /* 0x000fc800078e029a */
[----:B-1----:R-:W-:Y:S02]  /*1fb0*/  IMAD.IADD R0, R3, 0x1, -R12 ;  /* 0x0000000103007824 */ /* 0x002fe400078e0a0c */
[----:B------:R-:W-:-:S03]  /*1fc0*/  IMAD.IADD R3, R161, 0x1, -R14 ;  /* 0x00000001a1037824 */ /* 0x000fc600078e0a0e */
[----:B------:R-:W-:-:S04]  /*1fd0*/  ISETP.GT.AND P2, PT, R0, RZ, PT ;  /* 0x000000ff0000720c */ /* 0x000fc80003f44270 */
[----:B------:R-:W-:Y:S01]  /*1fe0*/  ISETP.GT.AND P1, PT, R3, RZ, P2 ;  /* 0x000000ff0300720c */ /* 0x000fe20001724270 */
[-C--:B0-----:R-:W-:Y:S02]  /*1ff0*/  IMAD R4, R163, R10.reuse, RZ ;  /* 0x0000000aa3047224 */ /* 0x081fe400078e02ff */
[----:B------:R-:W-:-:S04]  /*2000*/  IMAD.WIDE.U32 R6, R162, R10, R6 ;  /* 0x0000000aa2067225 */ /* 0x000fc800078e0006 */
[----:B------:R-:W-:-:S04]  /*2010*/  IMAD R5, R162, R11, R4 ;  /* 0x0000000ba2057224 */ /* 0x000fc800078e0204 */
[----:B------:R-:W-:Y:S01]  /*2020*/  IMAD.IADD R179, R7, 0x1, R5 ;  /* 0x0000000107b37824 */ /* 0x000fe200078e0205 */
[----:B------:R-:W-:Y:S06]  /*2030*/  @!P0 BRA `(.L_x_34) ;  /* 0x0000005400a08947 */ /* 0x000fec0003800000 */
[----:B------:R-:W0:Y:S01]  /*2040*/  LDC.64 R20, c[0x0][0x5b8] ;  /* 0x00016e00ff147b82 */ /* 0x000e220000000a00 */
[----:B------:R-:W-:-:S07]  /*2050*/  ULDC.64 UR4, c[0x0][0x5c0] ;  /* 0x0001700000047ab9 */ /* 0x000fce0000000a00 */
[----:B------:R-:W1:Y:S08]  /*2060*/  LDC.64 R166, c[0x0][0x5b0] ;  /* 0x00016c00ffa67b82 */ /* 0x000e700000000a00 */
[----:B------:R-:W2:Y:S01]  /*2070*/  LDC.64 R14, c[0x0][0x5a8] ;  /* 0x00016a00ff0e7b82 */ /* 0x000ea20000000a00 */
[-C--:B0-----:R-:W-:Y:S02]  /*2080*/  IMAD R7, R165, R20.reuse, RZ ;  /* 0x00000014a5077224 */ /* 0x081fe400078e02ff */
[----:B------:R-:W-:-:S04]  /*2090*/  IMAD.WIDE.U32 R4, R2, R20, R8 ;  /* 0x0000001402047225 */ /* 0x000fc800078e0008 */
[----:B------:R-:W-:Y:S01]  /*20a0*/  IMAD R175, R2, R21, R7 ;  /* 0x0000001502af7224 */ /* 0x000fe200078e0207 */
[----:B------:R-:W-:Y:S01]  /*20b0*/  IADD3 R164, P0, R12, R4, RZ ;  /* 0x000000040ca47210 */ /* 0x000fe20007f1e0ff */
[----:B-1----:R-:W-:-:S03]  /*20c0*/  IMAD R4, R163, R166, RZ ;  /* 0x000000a6a3047224 */ /* 0x002fc600078e02ff */
[----:B------:R-:W-:Y:S01]  /*20d0*/  IADD3.X R165, R13, R5, R175, P0, !PT ;  /* 0x000000050da57210 */ /* 0x000fe200007fe4af */
[C---:B------:R-:W-:Y:S02]  /*20e0*/  IMAD R177, R162.reuse, R167, R4 ;  /* 0x000000a7a2b17224 */ /* 0x040fe400078e0204 */
[----:B------:R-:W-:-:S04]  /*20f0*/  IMAD.WIDE.U32 R4, R162, R166, R164 ;  /* 0x000000a6a2047225 */ /* 0x000fc800078e00a4 */
[----:B------:R-:W-:Y:S01]  /*2100*/  IMAD.IADD R5, R5, 0x1, R177 ;  /* 0x0000000105057824 */ /* 0x000fe200078e02b1 */
[----:B--2---:R-:W-:-:S04]  /*2110*/  LEA R168, P0, R4, R14, 0x1 ;  /* 0x0000000e04a87211 */ /* 0x004fc800078008ff */
[----:B------:R-:W-:-:S05]  /*2120*/  LEA.HI.X R169, R4, R15, R5, 0x1, P0 ;  /* 0x0000000f04a97211 */ /* 0x000fca00000f0c05 */
[----:B------:R0:W2:Y:S01]  /*2130*/  @P1 LDG.E.LTC128B.U16 R19, desc[UR36][R168.64] ;  /* 0x00000024a8131981 */ /* 0x0000a2000c1e1520 */
[----:B------:R-:W-:Y:S01]  /*2140*/  IMAD.WIDE.U32 R4, R162, R166, R12 ;  /* 0x000000a6a2047225 */ /* 0x000fe200078e000c */
[----:B------:R-:W-:Y:S02]  /*2150*/  BSSY B1, `(.L_x_35) ;  /* 0x0000014000017945 */ /* 0x000fe40003800000 */
[----:B------:R-:W-:-:S04]  /*2160*/  IADD3 R170, P0, R8, R4, RZ ;  /* 0x0000000408aa7210 */ /* 0x000fc80007f1e0ff */
[----:B------:R-:W-:Y:S01]  /*2170*/  IADD3.X R171, R9, R177, R5, P0, !PT ;  /* 0x000000b109ab7210 */ /* 0x000fe200007fe405 */
[----:B0-----:R-:W-:Y:S01]  /*2180*/  IMAD.SHL.U32 R168, R166, 0x8, RZ ;  /* 0x00000008a6a87824 */ /* 0x001fe200078e00ff */
[----:B------:R-:W-:Y:S02]  /*2190*/  LEA R4, P0, R6, UR4, 0x1 ;  /* 0x0000000406047c11 */ /* 0x000fe4000f8008ff */
[----:B------:R-:W-:Y:S01]  /*21a0*/  SHF.L.U64.HI R169, R166, 0x3, R167 ;  /* 0x00000003a6a97819 */ /* 0x000fe200000102a7 */
[----:B------:R-:W-:Y:S01]  /*21b0*/  IMAD.WIDE.U32 R170, R2, R20, R170 ;  /* 0x0000001402aa7225 */ /* 0x000fe200078e00aa */
[----:B------:R-:W-:Y:S02]  /*21c0*/  LEA.HI.X R5, R6, UR5, R179, 0x1, P0 ;  /* 0x0000000506057c11 */ /* 0x000fe400080f0cb3 */
[----:B------:R-:W-:Y:S02]  /*21d0*/  ISETP.GT.AND P0, PT, R0, 0x1, PT ;  /* 0x000000010000780c */ /* 0x000fe40003f04270 */
[----:B------:R-:W-:-:S02]  /*21e0*/  LEA R6, P4, R170, R14, 0x1 ;  /* 0x0000000eaa067211 */ /* 0x000fc400078808ff */
[----:B------:R-:W-:Y:S01]  /*21f0*/  ISETP.GT.AND P3, PT, R3, RZ, P0 ;  /* 0x000000ff0300720c */ /* 0x000fe20000764270 */
[----:B--2---:R-:W-:-:S05]  /*2200*/  HADD2.F32 R7, -RZ, R19.H0_H0 ;  /* 0x20000013ff077230 */ /* 0x004fca0000004100 */
[----:B------:R-:W-:-:S04]  /*2210*/  FMUL R7, R7, R152 ;  /* 0x0000009807077220 */ /* 0x000fc80000400000 */
[----:B------:R-:W-:-:S05]  /*2220*/  FFMA R7, R24, R153, R7 ;  /* 0x0000009918077223 */ /* 0x000fca0000000007 */
[----:B------:R-:W-:Y:S01]  /*2230*/  F2FP.F16.F32.PACK_AB R21, RZ, R7 ;  /* 0x00000007ff15723e */ /* 0x000fe200000000ff */
[----:B------:R-:W-:-:S04]  /*2240*/  IMAD.IADD R7, R175, 0x1, R171 ;  /* 0x00000001af077824 */ /* 0x000fc800078e02ab */
[----:B------:R0:W-:Y:S01]  /*2250*/  @P1 STG.E.U16 desc[UR36][R4.64], R21 ;  /* 0x0000001504001986 */ /* 0x0001e2000c101524 */
[----:B------:R-:W-:Y:S01]  /*2260*/  LEA.HI.X R7, R170, R15, R7, 0x1, P4 ;  /* 0x0000000faa077211 */ /* 0x000fe200020f0c07 */
[----:B------:R-:W-:Y:S06]  /*2270*/  @!P3 BRA `(.L_x_36) ;  /* 0x000000000004b947 */ /* 0x000fec0003800000 */
[----:B------:R1:W5:Y:S02]  /*2280*/  LDG.E.LTC128B.U16 R19, desc[UR36][R6.64+0x2] ;  /* 0x0000022406137981 */ /* 0x000364000c1e1520 */
.L_x_36:
[----:B------:R-:W-:Y:S05]  /*2290*/  BSYNC B1 ;  /* 0x0000000000017941 */ /* 0x000fea0003800000 */
.L_x_35:
[----:B0----5:R-:W-:Y:S01]  /*22a0*/  HADD2.F32 R21, -RZ, R19.H0_H0 ;  /* 0x20000013ff157230 */ /* 0x021fe20000004100 */
[----:B------:R-:W-:Y:S01]  /*22b0*/  ISETP.GT.AND P2, PT, R3, 0x8, P2 ;  /* 0x000000080300780c */ /* 0x000fe20001744270 */
[----:B------:R-:W-:-:S04]  /*22c0*/  IMAD.WIDE.U32 R168, R162, R166, R168 ;  /* 0x000000a6a2a87225 */ /* 0x000fc800078e00a8 */
[----:B------:R-:W-:Y:S01]  /*22d0*/  FMUL R22, R21, R152 ;  /* 0x0000009815167220 */ /* 0x000fe20000400000 */
[----:B------:R-:W-:Y:S01]  /*22e0*/  IMAD.IADD R177, R177, 0x1, R169 ;  /* 0x00000001b1b17824 */ /* 0x000fe200078e02a9 */
[----:B------:R-:W-:Y:S02]  /*22f0*/  IADD3 R21, P1, R164, R168, RZ ;  /* 0x000000a8a4157210 */ /* 0x000fe40007f3e0ff */
[----:B------:R-:W-:-:S03]  /*2300*/  FFMA R22, R25, R153, R22 ;  /* 0x0000009919167223 */ /* 0x000fc60000000016 */
[----:B------:R-:W-:Y:S01]  /*2310*/  IMAD.X R164, R177, 0x1, R165, P1 ;  /* 0x00000001b1a47824 */ /* 0x000fe200008e06a5 */
[C---:B------:R-:W-:Y:S02]  /*2320*/  LEA R24, P1, R21.reuse, R14, 0x1 ;  /* 0x0000000e15187211 */ /* 0x040fe400078208ff */
[----:B------:R-:W-:Y:S02]  /*2330*/  F2FP.F16.F32.PACK_AB R22, RZ, R22 ;  /* 0x00000016ff16723e */ /* 0x000fe400000000ff */
[----:B------:R-:W-:Y:S02]  /*2340*/  LEA.HI.X R25, R21, R15, R164, 0x1, P1 ;  /* 0x0000000f15197211 */ /* 0x000fe400008f0ca4 */
[----:B------:R-:W-:Y:S02]  /*2350*/  PRMT R21, R22, 0x7610, R21 ;  /* 0x0000761016157816 */ /* 0x000fe40000000015 */
[----:B------:R-:W-:-:S03]  /*2360*/  PRMT R22, R19, 0x7610, R22 ;  /* 0x0000761013167816 */ /* 0x000fc60000000016 */
[----:B------:R0:W-:Y:S04]  /*2370*/  @P3 STG.E.U16 desc[UR36][R4.64+0x2], R21 ;  /* 0x0000021504003986 */ /* 0x0001e8000c101524 */
[----:B------:R-:W2:Y:S01]  /*2380*/  @P2 LDG.E.LTC128B.U16 R22, desc[UR36][R24.64] ;  /* 0x0000002418162981 */ /* 0x000ea2000c1e1520 */
[----:B------:R-:W-:Y:S01]  /*2390*/  IADD3 R8, P1, P3, R8, R168, R12 ;  /* 0x000000a808087210 */ /* 0x000fe20007b3e00c */
[----:B------:R-:W-:Y:S01]  /*23a0*/  BSSY B1, `(.L_x_37) ;  /* 0x0000011000017945 */ /* 0x000fe20003800000 */
[C---:B------:R-:W-:Y:S02]  /*23b0*/  SHF.L.U64.HI R11, R10.reuse, 0x4, R11 ;  /* 0x000000040a0b7819 */ /* 0x040fe4000001020b */
[----:B------:R-:W-:Y:S02]  /*23c0*/  IADD3.X R9, R9, R177, R13, P1, P3 ;  /* 0x000000b109097210 */ /* 0x000fe40000fe640d */
[----:B------:R-:W-:-:S02]  /*23d0*/  LEA R10, P1, R10, R4, 0x4 ;  /* 0x000000040a0a7211 */ /* 0x000fc400078220ff */
[----:B------:R-:W-:Y:S01]  /*23e0*/  ISETP.GT.AND P0, PT, R3, 0x8, P0 ;  /* 0x000000080300780c */ /* 0x000fe20000704270 */
[----:B0-----:R-:W-:-:S04]  /*23f0*/  IMAD.WIDE.U32 R20, R2, R20, R8 ;  /* 0x0000001402147225 */ /* 0x001fc800078e0008 */
[----:B------:R-:W-:Y:S01]  /*2400*/  IMAD.X R11, R11, 0x1, R5, P1 ;  /* 0x000000010b0b7824 */ /* 0x000fe200008e0605 */
[----:B------:R-:W-:Y:S01]  /*2410*/  LEA R8, P3, R20, R14, 0x1 ;  /* 0x0000000e14087211 */ /* 0x000fe200078608ff */
[----:B------:R-:W-:-:S05]  /*2420*/  IMAD.IADD R2, R175, 0x1, R21 ;  /* 0x00000001af027824 */ /* 0x000fca00078e0215 */
[----:B------:R-:W-:Y:S01]  /*2430*/  LEA.HI.X R9, R20, R15, R2, 0x1, P3 ;  /* 0x0000000f14097211 */ /* 0x000fe200018f0c02 */
[----:B--2---:R-:W-:-:S05]  /*2440*/  HADD2.F32 R19, -RZ, R22.H0_H0 ;  /* 0x20000016ff137230 */ /* 0x004fca0000004100 */
[----:B------:R-:W-:-:S04]  /*2450*/  FMUL R19, R19, R152 ;  /* 0x0000009813137220 */ /* 0x000fc80000400000 */
[----:B------:R-:W-:-:S05]  /*2460*/  FFMA R19, R26, R153, R19 ;  /* 0x000000991a137223 */ /* 0x000fca0000000013 */
[----:B------:R-:W-:-:S05]  /*2470*/  F2FP.F16.F32.PACK_AB R19, RZ, R19 ;  /* 0x00000013ff13723e */ /* 0x000fca00000000ff */
[----:B------:R0:W-:Y:S01]  /*2480*/  @P2 STG.E.U16 desc[UR36][R10.64], R19 ;  /* 0x000000130a002986 */ /* 0x0001e2000c101524 */
[----:B------:R-:W-:Y:S05]  /*2490*/  @!P0 BRA `(.L_x_38) ;  /* 0x0000000000048947 */ /* 0x000fea0003800000 */
[----:B------:R2:W5:Y:S02]  /*24a0*/  LDG.E.LTC128B.U16 R22, desc[UR36][R8.64+0x2] ;  /* 0x0000022408167981 */ /* 0x000564000c1e1520 */
.L_x_38:
[----:B------:R-:W-:Y:S05]  /*24b0*/  BSYNC B1 ;  /* 0x0000000000017941 */ /* 0x000fea0003800000 */
.L_x_37:
[----:B-----5:R-:W-:Y:S01]  /*24c0*/  HADD2.F32 R13, -RZ, R22.H0_H0 ;  /* 0x20000016ff0d7230 */ /* 0x020fe20000004100 */
[----:B------:R-:W-:Y:S01]  /*24d0*/  ISETP.GT.AND P1, PT, R0, 0x8, PT ;  /* 0x000000080000780c */ /* 0x000fe20003f24270 */
[----:B------:R-:W-:Y:S03]  /*24e0*/  BSSY B1, `(.L_x_39) ;  /* 0x0000008000017945 */ /* 0x000fe60003800000 */
[----:B------:R-:W-:Y:S01]  /*24f0*/  FMUL R2, R13, R152 ;  /* 0x000000980d027220 */ /* 0x000fe20000400000 */
[----:B------:R-:W-:-:S03]  /*2500*/  ISETP.GT.AND P2, PT, R3, RZ, P1 ;  /* 0x000000ff0300720c */ /* 0x000fc60000f44270 */
[----:B------:R-:W-:-:S05]  /*2510*/  FFMA R2, R27, R153, R2 ;  /* 0x000000991b027223 */ /* 0x000fca0000000002 */
[----:B------:R-:W-:-:S05]  /*2520*/  F2FP.F16.F32.PACK_AB R2, RZ, R2 ;  /* 0x00000002ff02723e */ /* 0x000fca00000000ff */
[----:B------:R3:W-:Y:S01]  /*2530*/  @P0 STG.E.U16 desc[UR36][R10.64+0x2], R2 ;  /* 0x000002020a000986 */ /* 0x0007e2000c101524 */
[----:B------:R-:W-:Y:S05]  /*2540*/  @!P2 BRA `(.L_x_40) ;  /* 0x000000000004a947 */ /* 0x000fea0003800000 */
[----:B------:R4:W5:Y:S02]  /*2550*/  LDG.E.LTC128B.U16 R22, desc[UR36][R6.64+0x10] ;  /* 0x0000102406167981 */ /* 0x000964000c1e1520 */
.L_x_40:
[----:B------:R-:W-:Y:S05]  /*2560*/  BSYNC B1 ;  /* 0x0000000000017941 */ /* 0x000fea0003800000 */
.L_x_39:
        /* <DEDUP_REMOVED lines=10> */
.L_x_42:
[----:B------:R-:W-:Y:S05]  /*2610*/  BSYNC B1 ;  /* 0x0000000000017941 */ /* 0x000fea0003800000 */
.L_x_41:
[----:B0----5:R-:W-:Y:S01]  /*2620*/  HADD2.F32 R13, -RZ, R22.H0_H0 ;  /* 0x20000016ff0d7230 */ /* 0x021fe20000004100 */
[----:B------:R-:W-:Y:S01]  /*2630*/  ISETP.GT.AND P1, PT, R3, 0x8, P1 ;  /* 0x000000080300780c */ /* 0x000fe20000f24270 */
[----:B------:R-:W-:Y:S03]  /*2640*/  BSSY B1, `(.L_x_43) ;  /* 0x0000007000017945 */ /* 0x000fe60003800000 */
[----:B---3--:R-:W-:-:S04]  /*2650*/  FMUL R2, R13, R152 ;  /* 0x000000980d027220 */ /* 0x008fc80000400000 */
[----:B------:R-:W-:-:S05]  /*2660*/  FFMA R2, R29, R153, R2 ;  /* 0x000000991d027223 */ /* 0x000fca0000000002 */
[----:B------:R-:W-:-:S05]  /*2670*/  F2FP.F16.F32.PACK_AB R2, RZ, R2 ;  /* 0x00000002ff02723e */ /* 0x000fca00000000ff */
[----:B------:R0:W-:Y:S01]  /*2680*/  @P3 STG.E.U16 desc[UR36][R4.64+0x12], R2 ;  /* 0x0000120204003986 */ /* 0x0001e2000c101524 */
[----:B------:R-:W-:Y:S05]  /*2690*/  @!P1 BRA `(.L_x_44) ;  /* 0x0000000000049947 */ /* 0x000fea0003800000 */
[----:B------:R3:W5:Y:S02]  /*26a0*/  LDG.E.LTC128B.U16 R22, desc[UR36][R8.64+0x10] ;  /* 0x0000102408167981 */ /* 0x000764000c1e1520 */
.L_x_44:
[----:B------:R-:W-:Y:S05]  /*26b0*/  BSYNC B1 ;  /* 0x0000000000017941 */ /* 0x000fea0003800000 */
.L_x_43:
[----:B-----5:R-:W-:Y:S01]  /*26c0*/  HADD2.F32 R13, -RZ, R22.H0_H0 ;  /* 0x20000016ff0d7230 */ /* 0x020fe20000004100 */
[----:B------:R-:W-:Y:S01]  /*26d0*/  ISETP.GT.AND P0, PT, R3, 0x8, P0 ;  /* 0x000000080300780c */ /* 0x000fe20000704270 */
[----:B------:R-:W-:Y:S03]  /*26e0*/  BSSY B1, `(.L_x_45) ;  /* 0x0000007000017945 */ /* 0x000fe60003800000 */
[----:B------:R-:W-:-:S04]  /*26f0*/  FMUL R13, R13, R152 ;  /* 0x000000980d0d7220 */ /* 0x000fc80000400000 */
[----:B------:R-:W-:-:S05]  /*2700*/  FFMA R13, R30, R153, R13 ;  /* 0x000000991e0d7223 */ /* 0x000fca000000000d */
[----:B------:R-:W-:-:S05]  /*2710*/  F2FP.F16.F32.PACK_AB R13, RZ, R13 ;  /* 0x0000000dff0d723e */ /* 0x000fca00000000ff */
[----:B------:R0:W-:Y:S01]  /*2720*/  @P1 STG.E.U16 desc[UR36][R10.64+0x10], R13 ;  /* 0x0000100d0a001986 */ /* 0x0001e2000c101524 */
[----:B------:R-:W-:Y:S05]  /*2730*/  @!P0 BRA `(.L_x_46) ;  /* 0x0000000000048947 */ /* 0x000fea0003800000 */
[----:B------:R0:W5:Y:S02]  /*2740*/  LDG.E.LTC128B.U16 R22, desc[UR36][R8.64+0x12] ;  /* 0x0000122408167981 */ /* 0x000164000c1e1520 */
.L_x_46:
[----:B------:R-:W-:Y:S05]  /*2750*/  BSYNC B1 ;  /* 0x0000000000017941 */ /* 0x000fea0003800000 */
.L_x_45:
[----:B0----5:R-:W-:Y:S01]  /*2760*/  HADD2.F32 R13, -RZ, R22.H0_H0 ;  /* 0x20000016ff0d7230 */ /* 0x021fe20000004100 */
        /* <DEDUP_REMOVED lines=9> */
.L_x_48:
[----:B------:R-:W-:Y:S05]  /*2800*/  BSYNC B1 ;  /* 0x0000000000017941 */ /* 0x000fea0003800000 */
.L_x_47:
        /* <DEDUP_REMOVED lines=10> */
.L_x_50:
[----:B------:R-:W-:Y:S05]  /*28b0*/  BSYNC B1 ;  /* 0x0000000000017941 */ /* 0x000fea0003800000 */
.L_x_49:
[----:B0----5:R-:W-:Y:S01]  /*28c0*/  HADD2.F32 R13, -RZ, R22.H0_H0 ;  /* 0x20000016ff0d7230 */ /* 0x021fe20000004100 */
        /* <DEDUP_REMOVED lines=8> */
.L_x_52:
[----:B------:R-:W-:Y:S05]  /*2950*/  BSYNC B1 ;  /* 0x0000000000017941 */ /* 0x000fea0003800000 */
.L_x_51:
        /* <DEDUP_REMOVED lines=9> */
.L_x_54:
[----:B------:R-:W-:Y:S05]  /*29f0*/  BSYNC B1 ;  /* 0x0000000000017941 */ /* 0x000fea0003800000 */
.L_x_53:
        /* <DEDUP_REMOVED lines=10> */
.L_x_56:
[----:B------:R-:W-:Y:S05]  /*2aa0*/  BSYNC B1 ;  /* 0x0000000000017941 */ /* 0x000fea0003800000 */
.L_x_55:
        /* <DEDUP_REMOVED lines=10> */
.L_x_58:
[----:B------:R-:W-:Y:S05]  /*2b50*/  BSYNC B1 ;  /* 0x0000000000017941 */ /* 0x000fea0003800000 */
.L_x_57:
        /* <DEDUP_REMOVED lines=9> */
.L_x_60:
[----:B------:R-:W-:Y:S05]  /*2bf0*/  BSYNC B1 ;  /* 0x0000000000017941 */ /* 0x000fea0003800000 */
.L_x_59:
        /* <DEDUP_REMOVED lines=9> */
.L_x_62:
[----:B------:R-:W-:Y:S05]  /*2c90*/  BSYNC B1 ;  /* 0x0000000000017941 */ /* 0x000fea0003800000 */
.L_x_61:
        /* <DEDUP_REMOVED lines=10> */
.L_x_64:
[----:B------:R-:W-:Y:S05]  /*2d40*/  BSYNC B1 ;  /* 0x0000000000017941 */ /* 0x000fea0003800000 */
.L_x_63:
        /* <DEDUP_REMOVED lines=10> */
.L_x_66:
[----:B------:R-:W-:Y:S05]  /*2df0*/  BSYNC B1 ;  /* 0x0000000000017941 */ /* 0x000fea0003800000 */
.L_x_65:
        /* <DEDUP_REMOVED lines=9> */
.L_x_68:
[----:B------:R-:W-:Y:S05]  /*2e90*/  BSYNC B1 ;  /* 0x0000000000017941 */ /* 0x000fea0003800000 */
.L_x_67:
        /* <DEDUP_REMOVED lines=9> */
.L_x_70:
[----:B------:R-:W-:Y:S05]  /*2f30*/  BSYNC B1 ;  /* 0x0000000000017941 */ /* 0x000fea0003800000 */
.L_x_69:
        /* <DEDUP_REMOVED lines=10> */
.L_x_72:
[----:B------:R-:W-:Y:S05]  /*2fe0*/  BSYNC B1 ;  /* 0x0000000000017941 */ /* 0x000fea0003800000 */
.L_x_71:
        /* <DEDUP_REMOVED lines=10> */
.L_x_74:
[----:B------:R-:W-:Y:S05]  /*3090*/  BSYNC B1 ;  /* 0x0000000000017941 */ /* 0x000fea0003800000 */
.L_x_73:
        /* <DEDUP_REMOVED lines=9> */
.L_x_76:
[----:B------:R-:W-:Y:S05]  /*3130*/  BSYNC B1 ;  /* 0x0000000000017941 */ /* 0x000fea0003800000 */
.L_x_75:
        /* <DEDUP_REMOVED lines=9> */
.L_x_78:
[----:B------:R-:W-:Y:S05]  /*31d0*/  BSYNC B1 ;  /* 0x0000000000017941 */ /* 0x000fea0003800000 */
.L_x_77:
        /* <DEDUP_REMOVED lines=10> */
.L_x_80:
[----:B------:R-:W-:Y:S05]  /*3280*/  BSYNC B1 ;  /* 0x0000000000017941 */ /* 0x000fea0003800000 */
.L_x_79:
        /* <DEDUP_REMOVED lines=10> */
.L_x_82:
[----:B------:R-:W-:Y:S05]  /*3330*/  BSYNC B1 ;  /* 0x0000000000017941 */ /* 0x000fea0003800000 */
.L_x_81:
        /* <DEDUP_REMOVED lines=9> */
.L_x_84:
[----:B------:R-:W-:Y:S05]  /*33d0*/  BSYNC B1 ;  /* 0x0000000000017941 */ /* 0x000fea0003800000 */
.L_x_83:
        /* <DEDUP_REMOVED lines=9> */
.L_x_86:
[----:B------:R-:W-:Y:S05]  /*3470*/  BSYNC B1 ;  /* 0x0000000000017941 */ /* 0x000fea0003800000 */
.L_x_85:
        /* <DEDUP_REMOVED lines=10> */
.L_x_88:
[----:B------:R-:W-:Y:S05]  /*3520*/  BSYNC B1 ;  /* 0x0000000000017941 */ /* 0x000fea0003800000 */
.L_x_87:
        /* <DEDUP_REMOVED lines=10> */
.L_x_90:
[----:B------:R-:W-:Y:S05]  /*35d0*/  BSYNC B1 ;  /* 0x0000000000017941 */ /* 0x000fea0003800000 */
.L_x_89:
        /* <DEDUP_REMOVED lines=9> */
.L_x_92:
[----:B------:R-:W-:Y:S05]  /*3670*/  BSYNC B1 ;  /* 0x0000000000017941 */ /* 0x000fea0003800000 */
.L_x_91:
        /* <DEDUP_REMOVED lines=9> */
.L_x_94:
[----:B------:R-:W-:Y:S05]  /*3710*/  BSYNC B1 ;  /* 0x0000000000017941 */ /* 0x000fea0003800000 */
.L_x_93:
        /* <DEDUP_REMOVED lines=10> */
.L_x_96:
[----:B------:R-:W-:Y:S05]  /*37c0*/  BSYNC B1 ;  /* 0x0000000000017941 */ /* 0x000fea0003800000 */
.L_x_95:
        /* <DEDUP_REMOVED lines=10> */
.L_x_98:
[----:B------:R-:W-:Y:S05]  /*3870*/  BSYNC B1 ;  /* 0x0000000000017941 */ /* 0x000fea0003800000 */
.L_x_97:
        /* <DEDUP_REMOVED lines=9> */
.L_x_100:
[----:B------:R-:W-:Y:S05]  /*3910*/  BSYNC B1 ;  /* 0x0000000000017941 */ /* 0x000fea0003800000 */
.L_x_99:
        /* <DEDUP_REMOVED lines=9> */
.L_x_102:
[----:B------:R-:W-:Y:S05]  /*39b0*/  BSYNC B1 ;  /* 0x0000000000017941 */ /* 0x000fea0003800000 */
.L_x_101:
        /* <DEDUP_REMOVED lines=10> */
.L_x_104:
[----:B------:R-:W-:Y:S05]  /*3a60*/  BSYNC B1 ;  /* 0x0000000000017941 */ /* 0x000fea0003800000 */
.L_x_103:
        /* <DEDUP_REMOVED lines=10> */
.L_x_106:
[----:B------:R-:W-:Y:S05]  /*3b10*/  BSYNC B1 ;  /* 0x0000000000017941 */ /* 0x000fea0003800000 */
.L_x_105:
        /* <DEDUP_REMOVED lines=9> */
.L_x_108:
[----:B------:R-:W-:Y:S05]  /*3bb0*/  BSYNC B1 ;  /* 0x0000000000017941 */ /* 0x000fea0003800000 */
.L_x_107:
        /* <DEDUP_REMOVED lines=9> */
.L_x_110:
[----:B------:R-:W-:Y:S05]  /*3c50*/  BSYNC B1 ;  /* 0x0000000000017941 */ /* 0x000fea0003800000 */
.L_x_109:
        /* <DEDUP_REMOVED lines=10> */
.L_x_112:
[----:B------:R-:W-:Y:S05]  /*3d00*/  BSYNC B1 ;  /* 0x0000000000017941 */ /* 0x000fea0003800000 */
.L_x_111:
        /* <DEDUP_REMOVED lines=10> */
.L_x_114:
[----:B------:R-:W-:Y:S05]  /*3db0*/  BSYNC B1 ;  /* 0x0000000000017941 */ /* 0x000fea0003800000 */
.L_x_113:
        /* <DEDUP_REMOVED lines=9> */
.L_x_116:
[----:B------:R-:W-:Y:S05]  /*3e50*/  BSYNC B1 ;  /* 0x0000000000017941 */ /* 0x000fea0003800000 */
.L_x_115:
        /* <DEDUP_REMOVED lines=9> */
.L_x_118:
[----:B------:R-:W-:Y:S05]  /*3ef0*/  BSYNC B1 ;  /* 0x0000000000017941 */ /* 0x000fea0003800000 */
.L_x_117:
        /* <DEDUP_REMOVED lines=10> */
.L_x_120:
[----:B------:R-:W-:Y:S05]  /*3fa0*/  BSYNC B1 ;  /* 0x0000000000017941 */ /* 0x000fea0003800000 */
.L_x_119:
        /* <DEDUP_REMOVED lines=10> */
.L_x_122:
[----:B------:R-:W-:Y:S05]  /*4050*/  BSYNC B1 ;  /* 0x0000000000017941 */ /* 0x000fea0003800000 */
.L_x_121:
        /* <DEDUP_REMOVED lines=9> */
.L_x_124:
[----:B------:R-:W-:Y:S05]  /*40f0*/  BSYNC B1 ;  /* 0x0000000000017941 */ /* 0x000fea0003800000 */
.L_x_123:
        /* <DEDUP_REMOVED lines=9> */
.L_x_126:
[----:B------:R-:W-:Y:S05]  /*4190*/  BSYNC B1 ;  /* 0x0000000000017941 */ /* 0x000fea0003800000 */
.L_x_125:
        /* <DEDUP_REMOVED lines=10> */
.L_x_128:
[----:B------:R-:W-:Y:S05]  /*4240*/  BSYNC B1 ;  /* 0x0000000000017941 */ /* 0x000fea0003800000 */
.L_x_127:
        /* <DEDUP_REMOVED lines=10> */
.L_x_130:
[----:B------:R-:W-:Y:S05]  /*42f0*/  BSYNC B1 ;  /* 0x0000000000017941 */ /* 0x000fea0003800000 */
.L_x_129:
        /* <DEDUP_REMOVED lines=9> */
.L_x_132:
[----:B------:R-:W-:Y:S05]  /*4390*/  BSYNC B1 ;  /* 0x0000000000017941 */ /* 0x000fea0003800000 */
.L_x_131:
        /* <DEDUP_REMOVED lines=9> */
.L_x_134:
[----:B------:R-:W-:Y:S05]  /*4430*/  BSYNC B1 ;  /* 0x0000000000017941 */ /* 0x000fea0003800000 */
.L_x_133:
        /* <DEDUP_REMOVED lines=10> */
.L_x_136:
[----:B------:R-:W-:Y:S05]  /*44e0*/  BSYNC B1 ;  /* 0x0000000000017941 */ /* 0x000fea0003800000 */
.L_x_135:
        /* <DEDUP_REMOVED lines=10> */
.L_x_138:
[----:B------:R-:W-:Y:S05]  /*4590*/  BSYNC B1 ;  /* 0x0000000000017941 */ /* 0x000fea0003800000 */
.L_x_137:
        /* <DEDUP_REMOVED lines=9> */
.L_x_140:
[----:B------:R-:W-:Y:S05]  /*4630*/  BSYNC B1 ;  /* 0x0000000000017941 */ /* 0x000fea0003800000 */
.L_x_139:
        /* <DEDUP_REMOVED lines=9> */
.L_x_142:
[----:B------:R-:W-:Y:S05]  /*46d0*/  BSYNC B1 ;  /* 0x0000000000017941 */ /* 0x000fea0003800000 */
.L_x_141:
        /* <DEDUP_REMOVED lines=10> */
.L_x_144:
[----:B------:R-:W-:Y:S05]  /*4780*/  BSYNC B1 ;  /* 0x0000000000017941 */ /* 0x000fea0003800000 */
.L_x_143:
        /* <DEDUP_REMOVED lines=10> */
.L_x_146:
[----:B------:R-:W-:Y:S05]  /*4830*/  BSYNC B1 ;  /* 0x0000000000017941 */ /* 0x000fea0003800000 */
.L_x_145:
        /* <DEDUP_REMOVED lines=9> */
.L_x_148:
[----:B------:R-:W-:Y:S05]  /*48d0*/  BSYNC B1 ;  /* 0x0000000000017941 */ /* 0x000fea0003800000 */
.L_x_147:
        /* <DEDUP_REMOVED lines=9> */
.L_x_150:
[----:B------:R-:W-:Y:S05]  /*4970*/  BSYNC B1 ;  /* 0x0000000000017941 */ /* 0x000fea0003800000 */
.L_x_149:
        /* <DEDUP_REMOVED lines=10> */
.L_x_152:
[----:B------:R-:W-:Y:S05]  /*4a20*/  BSYNC B1 ;  /* 0x0000000000017941 */ /* 0x000fea0003800000 */
.L_x_151:
        /* <DEDUP_REMOVED lines=10> */
.L_x_154:
[----:B------:R-:W-:Y:S05]  /*4ad0*/  BSYNC B1 ;  /* 0x0000000000017941 */ /* 0x000fea0003800000 */
.L_x_153:
        /* <DEDUP_REMOVED lines=9> */
.L_x_156:
[----:B------:R-:W-:Y:S05]  /*4b70*/  BSYNC B1 ;  /* 0x0000000000017941 */ /* 0x000fea0003800000 */
.L_x_155:
        /* <DEDUP_REMOVED lines=9> */
.L_x_158:
[----:B------:R-:W-:Y:S05]  /*4c10*/  BSYNC B1 ;  /* 0x0000000000017941 */ /* 0x000fea0003800000 */
.L_x_157:
        /* <DEDUP_REMOVED lines=10> */
.L_x_160:
[----:B------:R-:W-:Y:S05]  /*4cc0*/  BSYNC B1 ;  /* 0x0000000000017941 */ /* 0x000fea0003800000 */
.L_x_159:
        /* <DEDUP_REMOVED lines=10> */
.L_x_162:
[----:B------:R-:W-:Y:S05]  /*4d70*/  BSYNC B1 ;  /* 0x0000000000017941 */ /* 0x000fea0003800000 */
.L_x_161:
        /* <DEDUP_REMOVED lines=9> */
.L_x_164:
[----:B------:R-:W-:Y:S05]  /*4e10*/  BSYNC B1 ;  /* 0x0000000000017941 */ /* 0x000fea0003800000 */
.L_x_163:
        /* <DEDUP_REMOVED lines=9> */
.L_x_166:
[----:B------:R-:W-:Y:S05]  /*4eb0*/  BSYNC B1 ;  /* 0x0000000000017941 */ /* 0x000fea0003800000 */
.L_x_165:
        /* <DEDUP_REMOVED lines=10> */
.L_x_168:
[----:B------:R-:W-:Y:S05]  /*4f60*/  BSYNC B1 ;  /* 0x0000000000017941 */ /* 0x000fea0003800000 */
.L_x_167:
        /* <DEDUP_REMOVED lines=10> */
.L_x_170:
[----:B------:R-:W-:Y:S05]  /*5010*/  BSYNC B1 ;  /* 0x0000000000017941 */ /* 0x000fea0003800000 */
.L_x_169:
        /* <DEDUP_REMOVED lines=9> */
.L_x_172:
[----:B------:R-:W-:Y:S05]  /*50b0*/  BSYNC B1 ;  /* 0x0000000000017941 */ /* 0x000fea0003800000 */
.L_x_171:
        /* <DEDUP_REMOVED lines=9> */
.L_x_174:
[----:B------:R-:W-:Y:S05]  /*5150*/  BSYNC B1 ;  /* 0x0000000000017941 */ /* 0x000fea0003800000 */
.L_x_173:
        /* <DEDUP_REMOVED lines=10> */
.L_x_176:
[----:B------:R-:W-:Y:S05]  /*5200*/  BSYNC B1 ;  /* 0x0000000000017941 */ /* 0x000fea0003800000 */
.L_x_175:
        /* <DEDUP_REMOVED lines=10> */
.L_x_178:
[----:B------:R-:W-:Y:S05]  /*52b0*/  BSYNC B1 ;  /* 0x0000000000017941 */ /* 0x000fea0003800000 */
.L_x_177:
        /* <DEDUP_REMOVED lines=9> */
.L_x_180:
[----:B------:R-:W-:Y:S05]  /*5350*/  BSYNC B1 ;  /* 0x0000000000017941 */ /* 0x000fea0003800000 */
.L_x_179:
        /* <DEDUP_REMOVED lines=9> */
.L_x_182:
[----:B------:R-:W-:Y:S05]  /*53f0*/  BSYNC B1 ;  /* 0x0000000000017941 */ /* 0x000fea0003800000 */
.L_x_181:
        /* <DEDUP_REMOVED lines=10> */
.L_x_184:
[----:B------:R-:W-:Y:S05]  /*54a0*/  BSYNC B1 ;  /* 0x0000000000017941 */ /* 0x000fea0003800000 */
.L_x_183:
        /* <DEDUP_REMOVED lines=10> */
.L_x_186:
[----:B------:R-:W-:Y:S05]  /*5550*/  BSYNC B1 ;  /* 0x0000000000017941 */ /* 0x000fea0003800000 */
.L_x_185:
        /* <DEDUP_REMOVED lines=9> */
.L_x_188:
[----:B------:R-:W-:Y:S05]  /*55f0*/  BSYNC B1 ;  /* 0x0000000000017941 */ /* 0x000fea0003800000 */
.L_x_187:
        /* <DEDUP_REMOVED lines=9> */
.L_x_190:
[----:B------:R-:W-:Y:S05]  /*5690*/  BSYNC B1 ;  /* 0x0000000000017941 */ /* 0x000fea0003800000 */
.L_x_189:
        /* <DEDUP_REMOVED lines=10> */
.L_x_192:
[----:B------:R-:W-:Y:S05]  /*5740*/  BSYNC B1 ;  /* 0x0000000000017941 */ /* 0x000fea0003800000 */
.L_x_191:
        /* <DEDUP_REMOVED lines=10> */
.L_x_194:
[----:B------:R-:W-:Y:S05]  /*57f0*/  BSYNC B1 ;  /* 0x0000000000017941 */ /* 0x000fea0003800000 */
.L_x_193:
        /* <DEDUP_REMOVED lines=9> */
.L_x_196:
[----:B------:R-:W-:Y:S05]  /*5890*/  BSYNC B1 ;  /* 0x0000000000017941 */ /* 0x000fea0003800000 */
.L_x_195:
        /* <DEDUP_REMOVED lines=9> */
.L_x_198:
[----:B------:R-:W-:Y:S05]  /*5930*/  BSYNC B1 ;  /* 0x0000000000017941 */ /* 0x000fea0003800000 */
.L_x_197:
        /* <DEDUP_REMOVED lines=10> */
.L_x_200:
[----:B------:R-:W-:Y:S05]  /*59e0*/  BSYNC B1 ;  /* 0x0000000000017941 */ /* 0x000fea0003800000 */
.L_x_199:
        /* <DEDUP_REMOVED lines=10> */
.L_x_202:
[----:B------:R-:W-:Y:S05]  /*5a90*/  BSYNC B1 ;  /* 0x0000000000017941 */ /* 0x000fea0003800000 */
.L_x_201:
        /* <DEDUP_REMOVED lines=9> */
.L_x_204:
[----:B------:R-:W-:Y:S05]  /*5b30*/  BSYNC B1 ;  /* 0x0000000000017941 */ /* 0x000fea0003800000 */
.L_x_203:
        /* <DEDUP_REMOVED lines=9> */
.L_x_206:
[----:B------:R-:W-:Y:S05]  /*5bd0*/  BSYNC B1 ;  /* 0x0000000000017941 */ /* 0x000fea0003800000 */
.L_x_205:
        /* <DEDUP_REMOVED lines=10> */
.L_x_208:
[----:B------:R-:W-:Y:S05]  /*5c80*/  BSYNC B1 ;  /* 0x0000000000017941 */ /* 0x000fea0003800000 */
.L_x_207:
        /* <DEDUP_REMOVED lines=10> */
.L_x_210:
[----:B------:R-:W-:Y:S05]  /*5d30*/  BSYNC B1 ;  /* 0x0000000000017941 */ /* 0x000fea0003800000 */
.L_x_209:
        /* <DEDUP_REMOVED lines=9> */
.L_x_212:
[----:B------:R-:W-:Y:S05]  /*5dd0*/  BSYNC B1 ;  /* 0x0000000000017941 */ /* 0x000fea0003800000 */
.L_x_211:
        /* <DEDUP_REMOVED lines=9> */
.L_x_214:
[----:B------:R-:W-:Y:S05]  /*5e70*/  BSYNC B1 ;  /* 0x0000000000017941 */ /* 0x000fea0003800000 */
.L_x_213:
        /* <DEDUP_REMOVED lines=10> */
.L_x_216:
[----:B------:R-:W-:Y:S05]  /*5f20*/  BSYNC B1 ;  /* 0x0000000000017941 */ /* 0x000fea0003800000 */
.L_x_215:
        /* <DEDUP_REMOVED lines=10> */
.L_x_218:
[----:B------:R-:W-:Y:S05]  /*5fd0*/  BSYNC B1 ;  /* 0x0000000000017941 */ /* 0x000fea0003800000 */
.L_x_217:
        /* <DEDUP_REMOVED lines=9> */
.L_x_220:
[----:B------:R-:W-:Y:S05]  /*6070*/  BSYNC B1 ;  /* 0x0000000000017941 */ /* 0x000fea0003800000 */
.L_x_219:
        /* <DEDUP_REMOVED lines=9> */
.L_x_222:
[----:B------:R-:W-:Y:S05]  /*6110*/  BSYNC B1 ;  /* 0x0000000000017941 */ /* 0x000fea0003800000 */
.L_x_221:
        /* <DEDUP_REMOVED lines=10> */
.L_x_224:
[----:B------:R-:W-:Y:S05]  /*61c0*/  BSYNC B1 ;  /* 0x0000000000017941 */ /* 0x000fea0003800000 */
.L_x_223:
        /* <DEDUP_REMOVED lines=10> */
.L_x_226:
[----:B------:R-:W-:Y:S05]  /*6270*/  BSYNC B1 ;  /* 0x0000000000017941 */ /* 0x000fea0003800000 */
.L_x_225:
        /* <DEDUP_REMOVED lines=9> */
.L_x_228:
[----:B------:R-:W-:Y:S05]  /*6310*/  BSYNC B1 ;  /* 0x0000000000017941 */ /* 0x000fea0003800000 */
.L_x_227:
        /* <DEDUP_REMOVED lines=9> */
.L_x_230:
[----:B------:R-:W-:Y:S05]  /*63b0*/  BSYNC B1 ;  /* 0x0000000000017941 */ /* 0x000fea0003800000 */
.L_x_229:
        /* <DEDUP_REMOVED lines=10> */
.L_x_232:
[----:B------:R-:W-:Y:S05]  /*6460*/  BSYNC B1 ;  /* 0x0000000000017941 */ /* 0x000fea0003800000 */
.L_x_231:
        /* <DEDUP_REMOVED lines=10> */
.L_x_234:
[----:B------:R-:W-:Y:S05]  /*6510*/  BSYNC B1 ;  /* 0x0000000000017941 */ /* 0x000fea0003800000 */
.L_x_233:
        /* <DEDUP_REMOVED lines=9> */
.L_x_236:
[----:B------:R-:W-:Y:S05]  /*65b0*/  BSYNC B1 ;  /* 0x0000000000017941 */ /* 0x000fea0003800000 */
.L_x_235:
        /* <DEDUP_REMOVED lines=9> */
.L_x_238:
[----:B------:R-:W-:Y:S05]  /*6650*/  BSYNC B1 ;  /* 0x0000000000017941 */ /* 0x000fea0003800000 */
.L_x_237:
        /* <DEDUP_REMOVED lines=10> */
.L_x_240:
[----:B------:R-:W-:Y:S05]  /*6700*/  BSYNC B1 ;  /* 0x0000000000017941 */ /* 0x000fea0003800000 */
.L_x_239:
        /* <DEDUP_REMOVED lines=10> */
.L_x_242:
[----:B------:R-:W-:Y:S05]  /*67b0*/  BSYNC B1 ;  /* 0x0000000000017941 */ /* 0x000fea0003800000 */
.L_x_241:
        /* <DEDUP_REMOVED lines=9> */
.L_x_244:
[----:B------:R-:W-:Y:S05]  /*6850*/  BSYNC B1 ;  /* 0x0000000000017941 */ /* 0x000fea0003800000 */
.L_x_243:
        /* <DEDUP_REMOVED lines=9> */
.L_x_246:
[----:B------:R-:W-:Y:S05]  /*68f0*/  BSYNC B1 ;  /* 0x0000000000017941 */ /* 0x000fea0003800000 */
.L_x_245:
        /* <DEDUP_REMOVED lines=10> */
.L_x_248:
[----:B------:R-:W-:Y:S05]  /*69a0*/  BSYNC B1 ;  /* 0x0000000000017941 */ /* 0x000fea0003800000 */
.L_x_247:
        /* <DEDUP_REMOVED lines=10> */
.L_x_250:
[----:B------:R-:W-:Y:S05]  /*6a50*/  BSYNC B1 ;  /* 0x0000000000017941 */ /* 0x000fea0003800000 */
.L_x_249:
        /* <DEDUP_REMOVED lines=9> */
.L_x_252:
[----:B------:R-:W-:Y:S05]  /*6af0*/  BSYNC B1 ;  /* 0x0000000000017941 */ /* 0x000fea0003800000 */
.L_x_251:
        /* <DEDUP_REMOVED lines=9> */
.L_x_254:
[----:B------:R-:W-:Y:S05]  /*6b90*/  BSYNC B1 ;  /* 0x0000000000017941 */ /* 0x000fea0003800000 */
.L_x_253:
        /* <DEDUP_REMOVED lines=10> */
.L_x_256:
[----:B------:R-:W-:Y:S05]  /*6c40*/  BSYNC B1 ;  /* 0x0000000000017941 */ /* 0x000fea0003800000 */
.L_x_255:
        /* <DEDUP_REMOVED lines=10> */
.L_x_258:
[----:B------:R-:W-:Y:S05]  /*6cf0*/  BSYNC B1 ;  /* 0x0000000000017941 */ /* 0x000fea0003800000 */
.L_x_257:
        /* <DEDUP_REMOVED lines=9> */
.L_x_260:
[----:B------:R-:W-:Y:S05]  /*6d90*/  BSYNC B1 ;  /* 0x0000000000017941 */ /* 0x000fea0003800000 */
.L_x_259:
        /* <DEDUP_REMOVED lines=9> */
.L_x_262:
[----:B------:R-:W-:Y:S05]  /*6e30*/  BSYNC B1 ;  /* 0x0000000000017941 */ /* 0x000fea0003800000 */
.L_x_261:
        /* <DEDUP_REMOVED lines=10> */
.L_x_264:
[----:B------:R-:W-:Y:S05]  /*6ee0*/  BSYNC B1 ;  /* 0x0000000000017941 */ /* 0x000fea0003800000 */
.L_x_263:
        /* <DEDUP_REMOVED lines=10> */
.L_x_266:
[----:B------:R-:W-:Y:S05]  /*6f90*/  BSYNC B1 ;  /* 0x0000000000017941 */ /* 0x000fea0003800000 */
.L_x_265:
        /* <DEDUP_REMOVED lines=9> */
.L_x_268:
[----:B------:R-:W-:Y:S05]  /*7030*/  BSYNC B1 ;  /* 0x0000000000017941 */ /* 0x000fea0003800000 */
.L_x_267:
        /* <DEDUP_REMOVED lines=9> */
.L_x_270:
[----:B------:R-:W-:Y:S05]  /*70d0*/  BSYNC B1 ;  /* 0x0000000000017941 */ /* 0x000fea0003800000 */
.L_x_269:
        /* <DEDUP_REMOVED lines=10> */
.L_x_272:
[----:B------:R-:W-:Y:S05]  /*7180*/  BSYNC B1 ;  /* 0x0000000000017941 */ /* 0x000fea0003800000 */
.L_x_271:
        /* <DEDUP_REMOVED lines=10> */
.L_x_274:
[----:B------:R-:W-:Y:S05]  /*7230*/  BSYNC B1 ;  /* 0x0000000000017941 */ /* 0x000fea0003800000 */
.L_x_273:
        /* <DEDUP_REMOVED lines=9> */
.L_x_276:
[----:B------:R-:W-:Y:S05]  /*72d0*/  BSYNC B1 ;  /* 0x0000000000017941 */ /* 0x000fea0003800000 */
.L_x_275:
        /* <DEDUP_REMOVED lines=9> */
.L_x_278:
[----:B------:R-:W-:Y:S05]  /*7370*/  BSYNC B1 ;  /* 0x0000000000017941 */ /* 0x000fea0003800000 */
.L_x_277:
        /* <DEDUP_REMOVED lines=10> */
.L_x_280:
[----:B------:R-:W-:Y:S05]  /*7420*/  BSYNC B1 ;  /* 0x0000000000017941 */ /* 0x000fea0003800000 */
.L_x_279:
        /* <DEDUP_REMOVED lines=10> */
.L_x_282:
[----:B------:R-:W-:Y:S05]  /*74d0*/  BSYNC B1 ;  /* 0x0000000000017941 */ /* 0x000fea0003800000 */
.L_x_281:
[----:B01--45:R-:W-:Y:S01]  /*74e0*/  HADD2.F32 R7, -RZ, R22.H0_H0 ;  /* 0x20000016ff077230 */ /* 0x033fe20000004100 */
        /* <DEDUP_REMOVED lines=8> */
.L_x_284:
[----:B------:R-:W-:Y:S05]  /*7570*/  BSYNC B1 ;  /* 0x0000000000017941 */ /* 0x000fea0003800000 */
.L_x_283:
[----:B0----5:R-:W-:Y:S01]  /*7580*/  HADD2.F32 R5, -RZ, R22.H0_H0 ;  /* 0x20000016ff057230 */ /* 0x021fe20000004100 */
[----:B------:R-:W-:Y:S01]  /*7590*/  ISETP.GT.AND P0, PT, R3, 0x8, P0 ;  /* 0x000000080300780c */ /* 0x000fe20000704270 */
[----:B------:R-:W-:Y:S01]  /*75a0*/  @P1 IMAD.MOV.U32 R4, RZ, RZ, R10 ;  /* 0x000000ffff041224 */ /* 0x000fe200078e000a */
[----:B------:R-:W-:Y:S02]  /*75b0*/  BSSY B1, `(.L_x_285) ;  /* 0x0000009000017945 */ /* 0x000fe40003800000 */
[----:B------:R-:W-:-:S04]  /*75c0*/  FMUL R5, R5, R152 ;  /* 0x0000009805057220 */ /* 0x000fc80000400000 */
[----:B------:R-:W-:-:S05]  /*75d0*/  FFMA R5, R150, R153, R5 ;  /* 0x0000009996057223 */ /* 0x000fca0000000005 */
[----:B------:R-:W-:-:S04]  /*75e0*/  F2FP.F16.F32.PACK_AB R5, RZ, R5 ;  /* 0x00000005ff05723e */ /* 0x000fc800000000ff */
[----:B------:R-:W-:Y:S01]  /*75f0*/  PRMT R2, R5, 0x7610, R2 ;  /* 0x0000761005027816 */ /* 0x000fe20000000002 */
[----:B------:R-:W-:-:S05]  /*7600*/  @P1 IMAD.MOV.U32 R5, RZ, RZ, R11 ;  /* 0x000000ffff051224 */ /* 0x000fca00078e000b */
[----:B------:R0:W-:Y:S01]  /*7610*/  @P1 STG.E.U16 desc[UR36][R4.64+0x1f0], R2 ;  /* 0x0001f00204001986 */ /* 0x0001e2000c101524 */
[----:B------:R-:W-:Y:S05]  /*7620*/  @!P0 BRA `(.L_x_286) ;  /* 0x0000000000048947 */ /* 0x000fea0003800000 */
[----:B------:R4:W5:Y:S02]  /*7630*/  LDG.E.LTC128B.U16 R22, desc[UR36][R8.64+0x1f2] ;  /* 0x0001f22408167981 */ /* 0x000964000c1e1520 */
.L_x_286:
[----:B------:R-:W-:Y:S05]  /*7640*/  BSYNC B1 ;  /* 0x0000000000017941 */ /* 0x000fea0003800000 */
.L_x_285:
[----:B------:R-:W-:Y:S05]  /*7650*/  @!P0 BRA `(.L_x_287) ;  /* 0x0000002400488947 */ /* 0x000fea0003800000 */
[----:B-----5:R-:W-:-:S05]  /*7660*/  HADD2.F32 R3, -RZ, R22.H0_H0 ;  /* 0x20000016ff037230 */ /* 0x020fca0000004100 */
[----:B------:R-:W-:-:S04]  /*7670*/  FMUL R0, R3, R152 ;  /* 0x0000009803007220 */ /* 0x000fc80000400000 */
[----:B------:R-:W-:-:S05]  /*7680*/  FFMA R0, R151, R153, R0 ;  /* 0x0000009997007223 */ /* 0x000fca0000000000 */
[----:B------:R-:W-:-:S05]  /*7690*/  F2FP.F16.F32.PACK_AB R0, RZ, R0 ;  /* 0x00000000ff00723e */ /* 0x000fca00000000ff */
[----:B------:R0:W-:Y:S01]  /*76a0*/  STG.E.U16 desc[UR36][R10.64+0x1f2], R0 ;  /* 0x0001f2000a007986 */ /* 0x0001e2000c101524 */
[----:B------:R-:W-:Y:S05]  /*76b0*/  BRA `(.L_x_287) ;  /* 0x0000002400307947 */ /* 0x000fea0003800000 */
.L_x_34:
[----:B------:R-:W-:Y:S01]  /*76c0*/  ISETP.GT.AND P0, PT, R0, 0x1, PT ;  /* 0x000000010000780c */ /* 0x000fe20003f04270 */
[----:B------:R-:W-:Y:S01]  /*76d0*/  ULDC.64 UR4, c[0x0][0x5c0] ;  /* 0x0001700000047ab9 */ /* 0x000fe20000000a00 */
[-C--:B------:R-:W-:Y:S01]  /*76e0*/  FMUL R24, R24, R153.reuse ;  /* 0x0000009918187220 */ /* 0x080fe20000400000 */
[-C--:B------:R-:W-:Y:S01]  /*76f0*/  FMUL R25, R25, R153.reuse ;  /* 0x0000009919197220 */ /* 0x080fe20000400000 */
[----:B------:R-:W-:Y:S01]  /*7700*/  ISETP.GT.AND P3, PT, R3, RZ, P0 ;  /* 0x000000ff0300720c */ /* 0x000fe20000764270 */
[-C--:B------:R-:W-:Y:S01]  /*7710*/  FMUL R26, R26, R153.reuse ;  /* 0x000000991a1a7220 */ /* 0x080fe20000400000 */
[----:B------:R-:W-:Y:S01]  /*7720*/  LEA R4, P4, R6, UR4, 0x1 ;  /* 0x0000000406047c11 */ /* 0x000fe2000f8808ff */
[-C--:B------:R-:W-:Y:S01]  /*7730*/  FMUL R27, R27, R153.reuse ;  /* 0x000000991b1b7220 */ /* 0x080fe20000400000 */
[----:B------:R-:W-:Y:S01]  /*7740*/  F2FP.F16.F32.PACK_AB R24, RZ, R24 ;  /* 0x00000018ff18723e */ /* 0x000fe200000000ff */
[-C--:B------:R-:W-:Y:S01]  /*7750*/  FMUL R28, R28, R153.reuse ;  /* 0x000000991c1c7220 */ /* 0x080fe20000400000 */
[----:B------:R-:W-:Y:S01]  /*7760*/  LEA.HI.X R5, R6, UR5, R179, 0x1, P4 ;  /* 0x0000000506057c11 */ /* 0x000fe2000a0f0cb3 */
[----:B------:R-:W-:Y:S01]  /*7770*/  FMUL R29, R29, R153 ;  /* 0x000000991d1d7220 */ /* 0x000fe20000400000 */
[----:B------:R-:W-:Y:S01]  /*7780*/  F2FP.F16.F32.PACK_AB R25, RZ, R25 ;  /* 0x00000019ff19723e */ /* 0x000fe200000000ff */
[-C--:B------:R-:W-:Y:S01]  /*7790*/  FMUL R30, R30, R153.reuse ;  /* 0x000000991e1e7220 */ /* 0x080fe20000400000 */
[----:B------:R-:W-:Y:S01]  /*77a0*/  SHF.L.U64.HI R11, R10, 0x4, R11 ;  /* 0x000000040a0b7819 */ /* 0x000fe2000001020b */
[----:B------:R-:W-:Y:S01]  /*77b0*/  @P1 STG.E.U16 desc[UR36][R4.64], R24 ;  /* 0x0000001804001986 */ /* 0x000fe2000c101524 */
[----:B------:R-:W-:Y:S01]  /*77c0*/  ISETP.GT.AND P1, PT, R0, 0x8, PT ;  /* 0x000000080000780c */ /* 0x000fe20003f24270 */
[-C--:B------:R-:W-:Y:S01]  /*77d0*/  FMUL R31, R31, R153.reuse ;  /* 0x000000991f1f7220 */ /* 0x080fe20000400000 */
[C---:B------:R-:W-:Y:S01]  /*77e0*/  ISETP.GT.AND P4, PT, R3.reuse, 0x8, P0 ;  /* 0x000000080300780c */ /* 0x040fe20000784270 */
[----:B------:R-:W-:Y:S01]  /*77f0*/  @P3 STG.E.U16 desc[UR36][R4.64+0x2], R25 ;  /* 0x0000021904003986 */ /* 0x000fe2000c101524 */
[----:B------:R-:W-:Y:S01]  /*7800*/  LEA R6, P3, R10, R4, 0x4 ;  /* 0x000000040a067211 */ /* 0x000fe200078620ff */
[-C--:B------:R-:W-:Y:S01]  /*7810*/  FMUL R32, R32, R153.reuse ;  /* 0x0000009920207220 */ /* 0x080fe20000400000 */
[----:B------:R-:W-:Y:S01]  /*7820*/  ISETP.GT.AND P2, PT, R3, 0x8, P2 ;  /* 0x000000080300780c */ /* 0x000fe20001744270 */
[-C--:B------:R-:W-:Y:S01]  /*7830*/  FMUL R33, R33, R153.reuse ;  /* 0x0000009921217220 */ /* 0x080fe20000400000 */
[----:B------:R-:W-:Y:S01]  /*7840*/  ISETP.GT.AND P0, PT, R0, 0x9, PT ;  /* 0x000000090000780c */ /* 0x000fe20003f04270 */
[----:B------:R-:W-:Y:S01]  /*7850*/  IMAD.X R7, R11, 0x1, R5, P3 ;  /* 0x000000010b077824 */ /* 0x000fe200018e0605 */
[C---:B------:R-:W-:Y:S01]  /*7860*/  ISETP.GT.AND P5, PT, R3.reuse, RZ, P1 ;  /* 0x000000ff0300720c */ /* 0x040fe20000fa4270 */
[-C--:B------:R-:W-:Y:S01]  /*7870*/  FMUL R34, R34, R153.reuse ;  /* 0x0000009922227220 */ /* 0x080fe20000400000 */
[----:B------:R-:W-:Y:S01]  /*7880*/  ISETP.GT.AND P3, PT, R3, RZ, P0 ;  /* 0x000000ff0300720c */ /* 0x000fe20000764270 */
[-C--:B------:R-:W-:Y:S01]  /*7890*/  FMUL R35, R35, R153.reuse ;  /* 0x0000009923237220 */ /* 0x080fe20000400000 */
[----:B------:R-:W-:Y:S01]  /*78a0*/  F2FP.F16.F32.PACK_AB R26, RZ, R26 ;  /* 0x0000001aff1a723e */ /* 0x000fe200000000ff */
[----:B------:R-:W-:Y:S01]  /*78b0*/  FMUL R36, R36, R153 ;  /* 0x0000009924247220 */ /* 0x000fe20000400000 */
[----:B------:R-:W-:Y:S01]  /*78c0*/  F2FP.F16.F32.PACK_AB R27, RZ, R27 ;  /* 0x0000001bff1b723e */ /* 0x000fe200000000ff */
[----:B------:R-:W-:Y:S01]  /*78d0*/  FMUL R37, R37, R153 ;  /* 0x0000009925257220 */ /* 0x000fe20000400000 */
[----:B------:R-:W-:Y:S01]  /*78e0*/  F2FP.F16.F32.PACK_AB R28, RZ, R28 ;  /* 0x0000001cff1c723e */ /* 0x000fe200000000ff */
[----:B------:R-:W-:Y:S01]  /*78f0*/  @P2 STG.E.U16 desc[UR36][R6.64], R26 ;  /* 0x0000001a06002986 */ /* 0x000fe2000c101524 */
[----:B------:R-:W-:Y:S01]  /*7900*/  F2FP.F16.F32.PACK_AB R29, RZ, R29 ;  /* 0x0000001dff1d723e */ /* 0x000fe200000000ff */
[-C--:B------:R-:W-:Y:S01]  /*7910*/  FMUL R38, R38, R153.reuse ;  /* 0x0000009926267220 */ /* 0x080fe20000400000 */
[----:B------:R-:W-:Y:S01]  /*7920*/  ISETP.GT.AND P2, PT, R3, 0x8, P1 ;  /* 0x000000080300780c */ /* 0x000fe20000f44270 */
[----:B------:R-:W-:Y:S01]  /*7930*/  @P4 STG.E.U16 desc[UR36][R6.64+0x2], R27 ;  /* 0x0000021b06004986 */ /* 0x000fe2000c101524 */
[----:B------:R-:W-:Y:S01]  /*7940*/  ISETP.GT.AND P1, PT, R0, 0x10, PT ;  /* 0x000000100000780c */ /* 0x000fe20003f24270 */
[-C--:B------:R-:W-:Y:S01]  /*7950*/  FMUL R39, R39, R153.reuse ;  /* 0x0000009927277220 */ /* 0x080fe20000400000 */
[----:B------:R-:W-:Y:S01]  /*7960*/  F2FP.F16.F32.PACK_AB R30, RZ, R30 ;  /* 0x0000001eff1e723e */ /* 0x000fe200000000ff */
[----:B------:R-:W-:Y:S01]  /*7970*/  @P5 STG.E.U16 desc[UR36][R4.64+0x10], R28 ;  /* 0x0000101c04005986 */ /* 0x000fe2000c101524 */
[C---:B------:R-:W-:Y:S01]  /*7980*/  ISETP.GT.AND P4, PT, R3.reuse, RZ, P1 ;  /* 0x000000ff0300720c */ /* 0x040fe20000f84270 */
[----:B------:R-:W-:Y:S01]  /*7990*/  FMUL R40, R40, R153 ;  /* 0x0000009928287220 */ /* 0x000fe20000400000 */
[----:B------:R-:W-:Y:S01]  /*79a0*/  F2FP.F16.F32.PACK_AB R31, RZ, R31 ;  /* 0x0000001fff1f723e */ /* 0x000fe200000000ff */
[----:B------:R-:W-:Y:S01]  /*79b0*/  @P3 STG.E.U16 desc[UR36][R4.64+0x12], R29 ;  /* 0x0000121d04003986 */ /* 0x000fe2000c101524 */
[----:B------:R-:W-:Y:S01]  /*79c0*/  ISETP.GT.AND P3, PT, R3, 0x8, P0 ;  /* 0x000000080300780c */ /* 0x000fe20000764270 */
[-C--:B------:R-:W-:Y:S01]  /*79d0*/  FMUL R41, R41, R153.reuse ;  /* 0x0000009929297220 */ /* 0x080fe20000400000 */
[----:B------:R-:W-:Y:S01]  /*79e0*/  ISETP.GT.AND P0, PT, R0, 0x11, PT ;  /* 0x000000110000780c */ /* 0x000fe20003f04270 */
[----:B------:R-:W-:Y:S01]  /*79f0*/  @P2 STG.E.U16 desc[UR36][R6.64+0x10], R30 ;  /* 0x0000101e06002986 */ /* 0x000fe2000c101524 */
[----:B------:R-:W-:Y:S01]  /*7a00*/  F2FP.F16.F32.PACK_AB R32, RZ, R32 ;  /* 0x00000020ff20723e */ /* 0x000fe200000000ff */
[-C--:B------:R-:W-:Y:S01]  /*7a10*/  FMUL R42, R42, R153.reuse ;  /* 0x000000992a2a7220 */ /* 0x080fe20000400000 */
[----:B------:R-:W-:Y:S01]  /*7a20*/  ISETP.GT.AND P5, PT, R3, RZ, P0 ;  /* 0x000000ff0300720c */ /* 0x000fe200007a4270 */
[-C--:B------:R-:W-:Y:S01]  /*7a30*/  FMUL R43, R43, R153.reuse ;  /* 0x000000992b2b7220 */ /* 0x080fe20000400000 */
[----:B------:R-:W-:Y:S01]  /*7a40*/  ISETP.GT.AND P2, PT, R3, 0x8, P1 ;  /* 0x000000080300780c */ /* 0x000fe20000f44270 */
[-C--:B------:R-:W-:Y:S01]  /*7a50*/  FMUL R44, R44, R153.reuse ;  /* 0x000000992c2c7220 */ /* 0x080fe20000400000 */
[----:B------:R-:W-:Y:S01]  /*7a60*/  ISETP.GT.AND P1, PT, R0, 0x18, PT ;  /* 0x000000180000780c */ /* 0x000fe20003f24270 */
[----:B------:R-:W-:Y:S01]  /*7a70*/  FMUL R45, R45, R153 ;  /* 0x000000992d2d7220 */ /* 0x000fe20000400000 */
[----:B------:R-:W-:Y:S01]  /*7a80*/  F2FP.F16.F32.PACK_AB R33, RZ, R33 ;  /* 0x00000021ff21723e */ /* 0x000fe200000000ff */
[----:B------:R-:W-:Y:S01]  /*7a90*/  @P3 STG.E.U16 desc[UR36][R6.64+0x12], R31 ;  /* 0x0000121f06003986 */ /* 0x000fe2000c101524 */
[C---:B------:R-:W-:Y:S01]  /*7aa0*/  ISETP.GT.AND P3, PT, R3.reuse, 0x8, P0 ;  /* 0x000000080300780c */ /* 0x040fe20000764270 */
[-C--:B------:R-:W-:Y:S01]  /*7ab0*/  FMUL R46, R46, R153.reuse ;  /* 0x000000992e2e7220 */ /* 0x080fe20000400000 */
[----:B------:R-:W-:Y:S01]  /*7ac0*/  ISETP.GT.AND P0, PT, R0, 0x19, PT ;  /* 0x000000190000780c */ /* 0x000fe20003f04270 */
[----:B------:R-:W-:Y:S01]  /*7ad0*/  @P4 STG.E.U16 desc[UR36][R4.64+0x20], R32 ;  /* 0x0000202004004986 */ /* 0x000fe2000c101524 */
[----:B------:R-:W-:Y:S01]  /*7ae0*/  ISETP.GT.AND P4, PT, R3, RZ, P1 ;  /* 0x000000ff0300720c */ /* 0x000fe20000f84270 */
[-C--:B------:R-:W-:Y:S01]  /*7af0*/  FMUL R47, R47, R153.reuse ;  /* 0x000000992f2f7220 */ /* 0x080fe20000400000 */
[----:B------:R-:W-:Y:S01]  /*7b00*/  F2FP.F16.F32.PACK_AB R34, RZ, R34 ;  /* 0x00000022ff22723e */ /* 0x000fe200000000ff */
[----:B------:R-:W-:Y:S01]  /*7b10*/  @P5 STG.E.U16 desc[UR36][R4.64+0x22], R33 ;  /* 0x0000222104005986 */ /* 0x000fe2000c101524 */
[----:B------:R-:W-:Y:S01]  /*7b20*/  ISETP.GT.AND P5, PT, R3, RZ, P0 ;  /* 0x000000ff0300720c */ /* 0x000fe200007a4270 */
[----:B------:R-:W-:Y:S01]  /*7b30*/  FMUL R48, R48, R153 ;  /* 0x0000009930307220 */ /* 0x000fe20000400000 */
[----:B------:R-:W-:Y:S01]  /*7b40*/  F2FP.F16.F32.PACK_AB R35, RZ, R35 ;  /* 0x00000023ff23723e */ /* 0x000fe200000000ff */
[----:B------:R-:W-:Y:S01]  /*7b50*/  @P2 STG.E.U16 desc[UR36][R6.64+0x20], R34 ;  /* 0x0000202206002986 */ /* 0x000fe2000c101524 */
[----:B------:R-:W-:Y:S01]  /*7b60*/  F2FP.F16.F32.PACK_AB R36, RZ, R36 ;  /* 0x00000024ff24723e */ /* 0x000fe200000000ff */
[-C--:B------:R-:W-:Y:S01]  /*7b70*/  FMUL R49, R49, R153.reuse ;  /* 0x0000009931317220 */ /* 0x080fe20000400000 */
[C---:B------:R-:W-:Y:S01]  /*7b80*/  ISETP.GT.AND P2, PT, R3.reuse, 0x8, P1 ;  /* 0x000000080300780c */ /* 0x040fe20000f44270 */
[----:B------:R-:W-:Y:S01]  /*7b90*/  @P3 STG.E.U16 desc[UR36][R6.64+0x22], R35 ;  /* 0x0000222306003986 */ /* 0x000fe2000c101524 */
[----:B------:R-:W-:Y:S01]  /*7ba0*/  ISETP.GT.AND P1, PT, R0, 0x20, PT ;  /* 0x000000200000780c */ /* 0x000fe20003f24270 */
[----:B------:R-:W-:Y:S01]  /*7bb0*/  FMUL R50, R50, R153 ;  /* 0x0000009932327220 */ /* 0x000fe20000400000 */
[----:B------:R-:W-:Y:S01]  /*7bc0*/  F2FP.F16.F32.PACK_AB R37, RZ, R37 ;  /* 0x00000025ff25723e */ /* 0x000fe200000000ff */
[----:B------:R-:W-:Y:S01]  /*7bd0*/  @P4 STG.E.U16 desc[UR36][R4.64+0x30], R36 ;  /* 0x0000302404004986 */ /* 0x000fe2000c101524 */
[----:B------:R-:W-:Y:S01]  /*7be0*/  ISETP.GT.AND P3, PT, R3, 0x8, P0 ;  /* 0x000000080300780c */ /* 0x000fe20000764270 */
[-C--:B------:R-:W-:Y:S01]  /*7bf0*/  FMUL R51, R51, R153.reuse ;  /* 0x0000009933337220 */ /* 0x080fe20000400000 */
[----:B------:R-:W-:Y:S01]  /*7c00*/  ISETP.GT.AND P0, PT, R0, 0x21, PT ;  /* 0x000000210000780c */ /* 0x000fe20003f04270 */
[----:B------:R-:W-:Y:S01]  /*7c10*/  @P5 STG.E.U16 desc[UR36][R4.64+0x32], R37 ;  /* 0x0000322504005986 */ /* 0x000fe2000c101524 */
[----:B------:R-:W-:Y:S01]  /*7c20*/  ISETP.GT.AND P4, PT, R3, RZ, P1 ;  /* 0x000000ff0300720c */ /* 0x000fe20000f84270 */
[-C--:B------:R-:W-:Y:S01]  /*7c30*/  FMUL R52, R52, R153.reuse ;  /* 0x0000009934347220 */ /* 0x080fe20000400000 */
[----:B------:R-:W-:Y:S01]  /*7c40*/  F2FP.F16.F32.PACK_AB R38, RZ, R38 ;  /* 0x00000026ff26723e */ /* 0x000fe200000000ff */
[-C--:B------:R-:W-:Y:S01]  /*7c50*/  FMUL R53, R53, R153.reuse ;  /* 0x0000009935357220 */ /* 0x080fe20000400000 */
        /* <DEDUP_REMOVED lines=325> */
[----:B------:R-:W-:Y:S01]  /*90b0*/  FMUL R151, R151, R153 ;  /* 0x0000009997977220 */ /* 0x000fe20000400000 */
[----:B------:R-:W-:Y:S01]  /*90c0*/  ISETP.GT.AND P2, PT, R3, 0x8, P1 ;  /* 0x000000080300780c */ /* 0x000fe20000f44270 */
[----:B------:R-:W-:Y:S01]  /*90d0*/  @P3 STG.E.U16 desc[UR36][R6.64+0x132], R103 ;  /* 0x0001326706003986 */ /* 0x000fe2000c101524 */
[----:B------:R-:W-:-:S02]  /*90e0*/  ISETP.GT.AND P1, PT, R0, 0xa8, PT ;  /* 0x000000a80000780c */ /* 0x000fc40003f24270 */
[----:B------:R-:W-:Y:S01]  /*90f0*/  F2FP.F16.F32.PACK_AB R105, RZ, R105 ;  /* 0x00000069ff69723e */ /* 0x000fe200000000ff */
[----:B------:R-:W-:Y:S01]  /*9100*/  @P4 STG.E.U16 desc[UR36][R4.64+0x140], R104 ;  /* 0x0001406804004986 */ /* 0x000fe2000c101524 */
[C---:B------:R-:W-:Y:S02]  /*9110*/  ISETP.GT.AND P3, PT, R3.reuse, 0x8, P0 ;  /* 0x000000080300780c */ /* 0x040fe40000764270 */
[----:B------:R-:W-:Y:S01]  /*9120*/  ISETP.GT.AND P0, PT, R0, 0xa9, PT ;  /* 0x000000a90000780c */ /* 0x000fe20003f04270 */
[----:B------:R-:W-:Y:S01]  /*9130*/  @P5 STG.E.U16 desc[UR36][R4.64+0x142], R105 ;  /* 0x0001426904005986 */ /* 0x000fe2000c101524 */
[C---:B------:R-:W-:Y:S02]  /*9140*/  ISETP.GT.AND P4, PT, R3.reuse, RZ, P1 ;  /* 0x000000ff0300720c */ /* 0x040fe40000f84270 */
[----:B------:R-:W-:Y:S02]  /*9150*/  F2FP.F16.F32.PACK_AB R106, RZ, R106 ;  /* 0x0000006aff6a723e */ /* 0x000fe400000000ff */
[----:B------:R-:W-:-:S02]  /*9160*/  ISETP.GT.AND P5, PT, R3, RZ, P0 ;  /* 0x000000ff0300720c */ /* 0x000fc400007a4270 */
[----:B------:R-:W-:Y:S01]  /*9170*/  F2FP.F16.F32.PACK_AB R107, RZ, R107 ;  /* 0x0000006bff6b723e */ /* 0x000fe200000000ff */
[----:B------:R-:W-:Y:S01]  /*9180*/  @P2 STG.E.U16 desc[UR36][R6.64+0x140], R106 ;  /* 0x0001406a06002986 */ /* 0x000fe2000c101524 */
[----:B------:R-:W-:Y:S02]  /*9190*/  F2FP.F16.F32.PACK_AB R108, RZ, R108 ;  /* 0x0000006cff6c723e */ /* 0x000fe400000000ff */
[C---:B------:R-:W-:Y:S01]  /*91a0*/  ISETP.GT.AND P2, PT, R3.reuse, 0x8, P1 ;  /* 0x000000080300780c */ /* 0x040fe20000f44270 */
[----:B------:R-:W-:Y:S01]  /*91b0*/  @P3 STG.E.U16 desc[UR36][R6.64+0x142], R107 ;  /* 0x0001426b06003986 */ /* 0x000fe2000c101524 */
[----:B------:R-:W-:Y:S02]  /*91c0*/  ISETP.GT.AND P1, PT, R0, 0xb0, PT ;  /* 0x000000b00000780c */ /* 0x000fe40003f24270 */
[----:B------:R-:W-:Y:S01]  /*91d0*/  F2FP.F16.F32.PACK_AB R109, RZ, R109 ;  /* 0x0000006dff6d723e */ /* 0x000fe200000000ff */
[----:B------:R-:W-:Y:S01]  /*91e0*/  @P4 STG.E.U16 desc[UR36][R4.64+0x150], R108 ;  /* 0x0001506c04004986 */ /* 0x000fe2000c101524 */
[----:B------:R-:W-:-:S02]  /*91f0*/  ISETP.GT.AND P3, PT, R3, 0x8, P0 ;  /* 0x000000080300780c */ /* 0x000fc40000764270 */
[----:B------:R-:W-:Y:S01]  /*9200*/  ISETP.GT.AND P0, PT, R0, 0xb1, PT ;  /* 0x000000b10000780c */ /* 0x000fe20003f04270 */
[----:B------:R-:W-:Y:S01]  /*9210*/  @P5 STG.E.U16 desc[UR36][R4.64+0x152], R109 ;  /* 0x0001526d04005986 */ /* 0x000fe2000c101524 */
[C---:B------:R-:W-:Y:S02]  /*9220*/  ISETP.GT.AND P4, PT, R3.reuse, RZ, P1 ;  /* 0x000000ff0300720c */ /* 0x040fe40000f84270 */
[----:B------:R-:W-:Y:S02]  /*9230*/  F2FP.F16.F32.PACK_AB R110, RZ, R110 ;  /* 0x0000006eff6e723e */ /* 0x000fe400000000ff */
[----:B------:R-:W-:Y:S02]  /*9240*/  ISETP.GT.AND P5, PT, R3, RZ, P0 ;  /* 0x000000ff0300720c */ /* 0x000fe400007a4270 */
[----:B------:R-:W-:Y:S01]  /*9250*/  F2FP.F16.F32.PACK_AB R111, RZ, R111 ;  /* 0x0000006fff6f723e */ /* 0x000fe200000000ff */
[----:B------:R-:W-:Y:S01]  /*9260*/  @P2 STG.E.U16 desc[UR36][R6.64+0x150], R110 ;  /* 0x0001506e06002986 */ /* 0x000fe2000c101524 */
[----:B------:R-:W-:-:S02]  /*9270*/  F2FP.F16.F32.PACK_AB R112, RZ, R112 ;  /* 0x00000070ff70723e */ /* 0x000fc400000000ff */
[C---:B------:R-:W-:Y:S01]  /*9280*/  ISETP.GT.AND P2, PT, R3.reuse, 0x8, P1 ;  /* 0x000000080300780c */ /* 0x040fe20000f44270 */
[----:B------:R-:W-:Y:S01]  /*9290*/  @P3 STG.E.U16 desc[UR36][R6.64+0x152], R111 ;  /* 0x0001526f06003986 */ /* 0x000fe2000c101524 */
[C---:B------:R-:W-:Y:S02]  /*92a0*/  ISETP.GT.AND P1, PT, R0.reuse, 0xb8, PT ;  /* 0x000000b80000780c */ /* 0x040fe40003f24270 */
[----:B------:R-:W-:Y:S01]  /*92b0*/  F2FP.F16.F32.PACK_AB R113, RZ, R113 ;  /* 0x00000071ff71723e */ /* 0x000fe200000000ff */
[----:B------:R-:W-:Y:S01]  /*92c0*/  @P4 STG.E.U16 desc[UR36][R4.64+0x160], R112 ;  /* 0x0001607004004986 */ /* 0x000fe2000c101524 */
[C---:B------:R-:W-:Y:S02]  /*92d0*/  ISETP.GT.AND P3, PT, R3.reuse, 0x8, P0 ;  /* 0x000000080300780c */ /* 0x040fe40000764270 */
[----:B------:R-:W-:Y:S01]  /*92e0*/  ISETP.GT.AND P0, PT, R0, 0xb9, PT ;  /* 0x000000b90000780c */ /* 0x000fe20003f04270 */
[----:B------:R-:W-:Y:S01]  /*92f0*/  @P5 STG.E.U16 desc[UR36][R4.64+0x162], R113 ;  /* 0x0001627104005986 */ /* 0x000fe2000c101524 */
[----:B------:R-:W-:-:S02]  /*9300*/  ISETP.GT.AND P4, PT, R3, RZ, P1 ;  /* 0x000000ff0300720c */ /* 0x000fc40000f84270 */
[----:B------:R-:W-:Y:S02]  /*9310*/  F2FP.F16.F32.PACK_AB R114, RZ, R114 ;  /* 0x00000072ff72723e */ /* 0x000fe400000000ff */
[C---:B------:R-:W-:Y:S02]  /*9320*/  ISETP.GT.AND P5, PT, R3.reuse, RZ, P0 ;  /* 0x000000ff0300720c */ /* 0x040fe400007a4270 */
[----:B------:R-:W-:Y:S01]  /*9330*/  F2FP.F16.F32.PACK_AB R115, RZ, R115 ;  /* 0x00000073ff73723e */ /* 0x000fe200000000ff */
[----:B------:R-:W-:Y:S01]  /*9340*/  @P2 STG.E.U16 desc[UR36][R6.64+0x160], R114 ;  /* 0x0001607206002986 */ /* 0x000fe2000c101524 */
[----:B------:R-:W-:Y:S02]  /*9350*/  F2FP.F16.F32.PACK_AB R116, RZ, R116 ;  /* 0x00000074ff74723e */ /* 0x000fe400000000ff */
        /* <DEDUP_REMOVED lines=65> */
[----:B------:R-:W-:Y:S02]  /*9770*/  ISETP.GT.AND P5, PT, R3, RZ, P0 ;  /* 0x000000ff0300720c */ /* 0x000fe400007a4270 */
[----:B------:R-:W-:Y:S02]  /*9780*/  F2FP.F16.F32.PACK_AB R134, RZ, R134 ;  /* 0x00000086ff86723e */ /* 0x000fe400000000ff */
[----:B------:R-:W-:Y:S02]  /*9790*/  F2FP.F16.F32.PACK_AB R135, RZ, R135 ;  /* 0x00000087ff87723e */ /* 0x000fe400000000ff */
[----:B------:R-:W-:Y:S01]  /*97a0*/  F2FP.F16.F32.PACK_AB R136, RZ, R136 ;  /* 0x00000088ff88723e */ /* 0x000fe200000000ff */
[----:B------:R-:W-:Y:S01]  /*97b0*/  @P2 STG.E.U16 desc[UR36][R6.64+0x1b0], R134 ;  /* 0x0001b08606002986 */ /* 0x000fe2000c101524 */
[----:B------:R-:W-:-:S02]  /*97c0*/  F2FP.F16.F32.PACK_AB R137, RZ, R137 ;  /* 0x00000089ff89723e */ /* 0x000fc400000000ff */
[C---:B------:R-:W-:Y:S01]  /*97d0*/  ISETP.GT.AND P1, PT, R3.reuse, 0x8, P1 ;  /* 0x000000080300780c */ /* 0x040fe20000f24270 */
[----:B------:R-:W-:Y:S01]  /*97e0*/  @P3 STG.E.U16 desc[UR36][R6.64+0x1b2], R135 ;  /* 0x0001b28706003986 */ /* 0x000fe2000c101524 */
[C---:B------:R-:W-:Y:S02]  /*97f0*/  ISETP.GT.AND P2, PT, R3.reuse, 0x8, P0 ;  /* 0x000000080300780c */ /* 0x040fe40000744270 */
[C---:B------:R-:W-:Y:S01]  /*9800*/  ISETP.GT.AND P0, PT, R0.reuse, 0xe9, PT ;  /* 0x000000e90000780c */ /* 0x040fe20003f04270 */
[----:B------:R-:W-:Y:S01]  /*9810*/  @P4 STG.E.U16 desc[UR36][R4.64+0x1c0], R136 ;  /* 0x0001c08804004986 */ /* 0x000fe2000c101524 */
[----:B------:R-:W-:Y:S02]  /*9820*/  ISETP.GT.AND P4, PT, R0, 0xe8, PT ;  /* 0x000000e80000780c */ /* 0x000fe40003f84270 */
[----:B------:R-:W-:Y:S01]  /*9830*/  F2FP.F16.F32.PACK_AB R138, RZ, R138 ;  /* 0x0000008aff8a723e */ /* 0x000fe200000000ff */
[----:B------:R-:W-:Y:S01]  /*9840*/  @P5 STG.E.U16 desc[UR36][R4.64+0x1c2], R137 ;  /* 0x0001c28904005986 */ /* 0x000fe2000c101524 */
[----:B------:R-:W-:-:S02]  /*9850*/  ISETP.GT.AND P5, PT, R3, RZ, P4 ;  /* 0x000000ff0300720c */ /* 0x000fc400027a4270 */
[----:B------:R-:W-:Y:S01]  /*9860*/  F2FP.F16.F32.PACK_AB R139, RZ, R139 ;  /* 0x0000008bff8b723e */ /* 0x000fe200000000ff */
[----:B------:R-:W-:Y:S01]  /*9870*/  @P1 STG.E.U16 desc[UR36][R6.64+0x1c0], R138 ;  /* 0x0001c08a06001986 */ /* 0x000fe2000c101524 */
[----:B------:R-:W-:Y:S02]  /*9880*/  F2FP.F16.F32.PACK_AB R140, RZ, R140 ;  /* 0x0000008cff8c723e */ /* 0x000fe400000000ff */
[C---:B------:R-:W-:Y:S01]  /*9890*/  ISETP.GT.AND P3, PT, R3.reuse, RZ, P0 ;  /* 0x000000ff0300720c */ /* 0x040fe20000764270 */
[----:B------:R-:W-:Y:S01]  /*98a0*/  @P2 STG.E.U16 desc[UR36][R6.64+0x1c2], R139 ;  /* 0x0001c28b06002986 */ /* 0x000fe2000c101524 */
[C---:B------:R-:W-:Y:S02]  /*98b0*/  ISETP.GT.AND P4, PT, R3.reuse, 0x8, P4 ;  /* 0x000000080300780c */ /* 0x040fe40002784270 */
[----:B------:R-:W-:Y:S02]  /*98c0*/  F2FP.F16.F32.PACK_AB R141, RZ, R141 ;  /* 0x0000008dff8d723e */ /* 0x000fe400000000ff */
[----:B------:R-:W-:Y:S01]  /*98d0*/  F2FP.F16.F32.PACK_AB R142, RZ, R142 ;  /* 0x0000008eff8e723e */ /* 0x000fe200000000ff */
[----:B------:R-:W-:Y:S01]  /*98e0*/  @P5 STG.E.U16 desc[UR36][R4.64+0x1d0], R140 ;  /* 0x0001d08c04005986 */ /* 0x000fe2000c101524 */
[----:B------:R-:W-:-:S02]  /*98f0*/  ISETP.GT.AND P5, PT, R3, 0x8, P0 ;  /* 0x000000080300780c */ /* 0x000fc400007a4270 */
[----:B------:R-:W-:Y:S02]  /*9900*/  F2FP.F16.F32.PACK_AB R143, RZ, R143 ;  /* 0x0000008fff8f723e */ /* 0x000fe400000000ff */
[C---:B------:R-:W-:Y:S01]  /*9910*/  ISETP.GT.AND P0, PT, R0.reuse, 0xf1, PT ;  /* 0x000000f10000780c */ /* 0x040fe20003f04270 */
[----:B------:R-:W-:Y:S01]  /*9920*/  @P3 STG.E.U16 desc[UR36][R4.64+0x1d2], R141 ;  /* 0x0001d28d04003986 */ /* 0x000fe2000c101524 */
[----:B------:R-:W-:Y:S02]  /*9930*/  ISETP.GT.AND P3, PT, R0, 0xf0, PT ;  /* 0x000000f00000780c */ /* 0x000fe40003f64270 */
[----:B------:R-:W-:Y:S01]  /*9940*/  F2FP.F16.F32.PACK_AB R144, RZ, R144 ;  /* 0x00000090ff90723e */ /* 0x000fe200000000ff */
[----:B------:R-:W-:Y:S01]  /*9950*/  @P4 STG.E.U16 desc[UR36][R6.64+0x1d0], R142 ;  /* 0x0001d08e06004986 */ /* 0x000fe2000c101524 */
[C---:B------:R-:W-:Y:S02]  /*9960*/  ISETP.GT.AND P4, PT, R3.reuse, RZ, P3 ;  /* 0x000000ff0300720c */ /* 0x040fe40001f84270 */
[C---:B------:R-:W-:Y:S01]  /*9970*/  ISETP.GT.AND P3, PT, R3.reuse, 0x8, P3 ;  /* 0x000000080300780c */ /* 0x040fe20001f64270 */
[----:B------:R-:W-:Y:S01]  /*9980*/  @P5 STG.E.U16 desc[UR36][R6.64+0x1d2], R143 ;  /* 0x0001d28f06005986 */ /* 0x000fe2000c101524 */
[----:B------:R-:W-:-:S02]  /*9990*/  ISETP.GT.AND P5, PT, R3, RZ, P0 ;  /* 0x000000ff0300720c */ /* 0x000fc400007a4270 */
[----:B------:R-:W-:Y:S02]  /*99a0*/  F2FP.F16.F32.PACK_AB R145, RZ, R145 ;  /* 0x00000091ff91723e */ /* 0x000fe400000000ff */
[C---:B------:R-:W-:Y:S02]  /*99b0*/  ISETP.GT.AND P0, PT, R3.reuse, 0x8, P0 ;  /* 0x000000080300780c */ /* 0x040fe40000704270 */
[C---:B------:R-:W-:Y:S02]  /*99c0*/  ISETP.GT.AND P1, PT, R0.reuse, 0xf9, PT ;  /* 0x000000f90000780c */ /* 0x040fe40003f24270 */
[----:B------:R-:W-:Y:S01]  /*99d0*/  ISETP.GT.AND P2, PT, R0, 0xf8, PT ;  /* 0x000000f80000780c */ /* 0x000fe20003f44270 */
[----:B------:R-:W-:Y:S01]  /*99e0*/  @P4 STG.E.U16 desc[UR36][R4.64+0x1e0], R144 ;  /* 0x0001e09004004986 */ /* 0x000fe2000c101524 */
[C---:B------:R-:W-:Y:S01]  /*99f0*/  ISETP.GT.AND P4, PT, R3.reuse, RZ, P1 ;  /* 0x000000ff0300720c */ /* 0x040fe20000f84270 */
[----:B------:R-:W-:Y:S01]  /*9a00*/  @P3 IMAD.MOV.U32 R2, RZ, RZ, R6 ;  /* 0x000000ffff023224 */ /* 0x000fe200078e0006 */
[C---:B------:R-:W-:Y:S01]  /*9a10*/  ISETP.GT.AND P1, PT, R3.reuse, 0x8, P1 ;  /* 0x000000080300780c */ /* 0x040fe20000f24270 */
[----:B------:R-:W-:Y:S01]  /*9a20*/  @P5 STG.E.U16 desc[UR36][R4.64+0x1e2], R145 ;  /* 0x0001e29104005986 */ /* 0x000fe2000c101524 */
[----:B------:R-:W-:-:S02]  /*9a30*/  ISETP.GT.AND P5, PT, R3, RZ, P2 ;  /* 0x000000ff0300720c */ /* 0x000fc400017a4270 */
[----:B------:R-:W-:Y:S01]  /*9a40*/  ISETP.GT.AND P2, PT, R3, 0x8, P2 ;  /* 0x000000080300780c */ /* 0x000fe20001744270 */
[----:B------:R-:W-:Y:S01]  /*9a50*/  @P3 IMAD.MOV.U32 R3, RZ, RZ, R7 ;  /* 0x000000ffff033224 */ /* 0x000fe200078e0007 */
[----:B------:R-:W-:Y:S02]  /*9a60*/  F2FP.F16.F32.PACK_AB R146, RZ, R146 ;  /* 0x00000092ff92723e */ /* 0x000fe400000000ff */
[----:B------:R-:W-:Y:S02]  /*9a70*/  F2FP.F16.F32.PACK_AB R147, RZ, R147 ;  /* 0x00000093ff93723e */ /* 0x000fe400000000ff */
[----:B------:R-:W-:Y:S01]  /*9a80*/  F2FP.F16.F32.PACK_AB R148, RZ, R148 ;  /* 0x00000094ff94723e */ /* 0x000fe200000000ff */
[----:B------:R0:W-:Y:S01]  /*9a90*/  @P3 STG.E.U16 desc[UR36][R2.64+0x1e0], R146 ;  /* 0x0001e09202003986 */ /* 0x0001e2000c101524 */
[----:B------:R-:W-:Y:S02]  /*9aa0*/  F2FP.F16.F32.PACK_AB R149, RZ, R149 ;  /* 0x00000095ff95723e */ /* 0x000fe400000000ff */
[----:B------:R-:W-:-:S02]  /*9ab0*/  F2FP.F16.F32.PACK_AB R150, RZ, R150 ;  /* 0x00000096ff96723e */ /* 0x000fc400000000ff */
[----:B------:R-:W-:Y:S01]  /*9ac0*/  F2FP.F16.F32.PACK_AB R151, RZ, R151 ;  /* 0x00000097ff97723e */ /* 0x000fe200000000ff */
[----:B0-----:R-:W-:Y:S02]  /*9ad0*/  @P0 IMAD.MOV.U32 R2, RZ, RZ, R6 ;  /* 0x000000ffff020224 */ /* 0x001fe400078e0006 */
[----:B------:R-:W-:-:S05]  /*9ae0*/  @P0 IMAD.MOV.U32 R3, RZ, RZ, R7 ;  /* 0x000000ffff030224 */ /* 0x000fca00078e0007 */
[----:B------:R0:W-:Y:S02]  /*9af0*/  @P0 STG.E.U16 desc[UR36][R2.64+0x1e2], R147 ;  /* 0x0001e29302000986 */ /* 0x0001e4000c101524 */
[----:B0-----:R-:W-:Y:S02]  /*9b00*/  @P5 IMAD.MOV.U32 R2, RZ, RZ, R4 ;  /* 0x000000ffff025224 */ /* 0x001fe400078e0004 */
[----:B------:R-:W-:-:S05]  /*9b10*/  @P5 IMAD.MOV.U32 R3, RZ, RZ, R5 ;  /* 0x000000ffff035224 */ /* 0x000fca00078e0005 */
[----:B------:R0:W-:Y:S04]  /*9b20*/  @P5 STG.E.U16 desc[UR36][R2.64+0x1f0], R148 ;  /* 0x0001f09402005986 */ /* 0x0001e8000c101524 */
[----:B------:R1:W-:Y:S01]  /*9b30*/  @P4 STG.E.U16 desc[UR36][R4.64+0x1f2], R149 ;  /* 0x0001f29504004986 */ /* 0x0003e2000c101524 */
[----:B0-----:R-:W-:Y:S02]  /*9b40*/  @P2 IMAD.MOV.U32 R2, RZ, RZ, R6 ;  /* 0x000000ffff022224 */ /* 0x001fe400078e0006 */
[----:B------:R-:W-:-:S05]  /*9b50*/  @P2 IMAD.MOV.U32 R3, RZ, RZ, R7 ;  /* 0x000000ffff032224 */ /* 0x000fca00078e0007 */
[----:B------:R1:W-:Y:S04]  /*9b60*/  @P2 STG.E.U16 desc[UR36][R2.64+0x1f0], R150 ;  /* 0x0001f09602002986 */ /* 0x0003e8000c101524 */
[----:B------:R1:W-:Y:S02]  /*9b70*/  @P1 STG.E.U16 desc[UR36][R6.64+0x1f2], R151 ;  /* 0x0001f29706001986 */ /* 0x0003e4000c101524 */
.L_x_287:
[----:B------:R-:W-:Y:S05]  /*9b80*/  BSYNC B0 ;  /* 0x0000000000007941 */ /* 0x000fea0003800000 */
.L_x_33:
[----:B01----:R-:W2:Y:S01]  /*9b90*/  LDL.64 R2, [R1] ;  /* 0x0000000001027983 */ /* 0x003ea20000100a00 */
[----:B------:R-:W-:Y:S01]  /*9ba0*/  ULDC.64 UR4, c[0x0][0x650] ;  /* 0x0001940000047ab9 */ /* 0x000fe20000000a00 */
[----:B------:R0:W-:Y:S01]  /*9bb0*/  SYNCS.ARRIVE.TRANS64.A1T0 RZ, [R160+UR45], RZ ;  /* 0x000000ffa0ff79a7 */ /* 0x0001e2000810002d */
[----:B------:R-:W-:Y:S01]  /*9bc0*/  PRMT R0, RZ, 0x7610, R0 ;  /* 0x00007610ff007816 */ /* 0x000fe20000000000 */
[----:B------:R-:W-:Y:S02]  /*9bd0*/  IMAD.MOV.U32 R19, RZ, RZ, -0x1 ;  /* 0xffffffffff137424 */ /* 0x000fe400078e00ff */
[----:B-----5:R-:W-:Y:S01]  /*9be0*/  IMAD.MOV.U32 R22, RZ, RZ, -0x1 ;  /* 0xffffffffff167424 */ /* 0x020fe200078e00ff */
[----:B--2---:R-:W-:-:S04]  /*9bf0*/  LEA R18, P0, R2, R18, 0x1 ;  /* 0x0000001202127211 */ /* 0x004fc800078008ff */
[----:B------:R-:W-:Y:S01]  /*9c00*/  LEA.HI.X R17, R2, R17, R23, 0x1, P0 ;  /* 0x0000001102117211 */ /* 0x000fe200000f0c17 */
[----:B------:R-:W-:Y:S01]  /*9c10*/  IMAD.MOV.U32 R2, RZ, RZ, -0x1 ;  /* 0xffffffffff027424 */ /* 0x000fe200078e00ff */
[----:B------:R-:W-:-:S04]  /*9c20*/  ISETP.GE.U32.AND P0, PT, R18, UR4, PT ;  /* 0x0000000412007c0c */ /* 0x000fc8000bf06070 */
[----:B------:R-:W-:-:S13]  /*9c30*/  ISETP.GE.U32.AND.EX P0, PT, R17, UR5, PT, P0 ;  /* 0x0000000511007c0c */ /* 0x000fda000bf06100 */
[----:B0-----:R-:W-:Y:S05]  /*9c40*/  @P0 BRA `(.L_x_288) ;  /* 0x0000000400700947 */ /* 0x001fea0003800000 */
[----:B------:R-:W0:Y:S01]  /*9c50*/  S2R R10, SR_CTAID.X ;  /* 0x00000000000a7919 */ /* 0x000e220000002500 */
[----:B---34-:R-:W1:Y:S01]  /*9c60*/  LDC.64 R8, c[0x0][0x628] ;  /* 0x00018a00ff087b82 */ /* 0x018e620000000a00 */
[----:B------:R-:W-:Y:S01]  /*9c70*/  ULDC UR4, c[0x0][0x150] ;  /* 0x0000540000047ab9 */ /* 0x000fe20000000800 */
[----:B------:R-:W-:Y:S01]  /*9c80*/  IMAD.MOV.U32 R6, RZ, RZ, R18 ;  /* 0x000000ffff067224 */ /* 0x000fe200078e0012 */
[----:B------:R-:W2:Y:S01]  /*9c90*/  S2R R20, SR_CTAID.Y ;  /* 0x0000000000147919 */ /* 0x000ea20000002600 */
[----:B------:R-:W-:-:S04]  /*9ca0*/  IMAD.MOV.U32 R7, RZ, RZ, R17 ;  /* 0x000000ffff077224 */ /* 0x000fc800078e0011 */
[----:B------:R-:W3:Y:S08]  /*9cb0*/  LDC R15, c[0x0][0x144] ;  /* 0x00005100ff0f7b82 */ /* 0x000ef00000000800 */
[----:B------:R-:W4:Y:S08]  /*9cc0*/  LDC R0, c[0x0][0x630] ;  /* 0x00018c00ff007b82 */ /* 0x000f300000000800 */
[----:B------:R-:W2:Y:S01]  /*9cd0*/  LDC.64 R12, c[0x0][0x620] ;  /* 0x00018800ff0c7b82 */ /* 0x000ea20000000a00 */
[----:B-1----:R-:W-:-:S04]  /*9ce0*/  ISETP.NE.U32.AND P0, PT, R8, RZ, PT ;  /* 0x000000ff0800720c */ /* 0x002fc80003f05070 */
[----:B------:R-:W-:Y:S02]  /*9cf0*/  ISETP.NE.AND.EX P0, PT, R9, RZ, PT, P0 ;  /* 0x000000ff0900720c */ /* 0x000fe40003f05300 */
[----:B0-----:R-:W-:-:S05]  /*9d00*/  I2FP.F32.U32 R2, R10 ;  /* 0x0000000a00027245 */ /* 0x001fca0000201000 */
[----:B------:R-:W-:-:S04]  /*9d10*/  FMUL R2, R2, UR4 ;  /* 0x0000000402027c20 */ /* 0x000fc80008400000 */
[----:B------:R0:W1:Y:S02]  /*9d20*/  F2I.U32.TRUNC.NTZ R14, R2 ;  /* 0x00000002000e7305 */ /* 0x000064000020f000 */
[----:B---34-:R-:W-:Y:S05]  /*9d30*/  @!P0 BRA `(.L_x_289) ;  /* 0x0000000000288947 */ /* 0x018fea0003800000 */
[----:B------:R-:W3:Y:S02]  /*9d40*/  LDC R3, c[0x0][0x634] ;  /* 0x00018d00ff037b82 */ /* 0x000ee40000000800 */
[----:B---3--:R-:W-:-:S05]  /*9d50*/  IADD3 R7, P0, R18, R3, RZ ;  /* 0x0000000312077210 */ /* 0x008fca0007f1e0ff */
[----:B------:R-:W-:-:S04]  /*9d60*/  IMAD.X R11, RZ, RZ, R17, P0 ;  /* 0x000000ffff0b7224 */ /* 0x000fc800000e0611 */
[----:B0-----:R-:W-:-:S04]  /*9d70*/  IMAD.WIDE.U32 R2, R11, R8, RZ ;  /* 0x000000080b027225 */ /* 0x001fc800078e00ff */
[----:B------:R-:W-:-:S04]  /*9d80*/  IMAD.WIDE.U32 R4, P0, R7, R9, R2 ;  /* 0x0000000907047225 */ /* 0x000fc80007800002 */
[----:B------:R-:W-:-:S04]  /*9d90*/  IMAD.WIDE.U32 R2, R7, R8, RZ ;  /* 0x0000000807027225 */ /* 0x000fc800078e00ff */
[----:B------:R-:W-:Y:S01]  /*9da0*/  IMAD.X R7, RZ, RZ, RZ, P0 ;  /* 0x000000ffff077224 */ /* 0x000fe200000e06ff */
[----:B------:R-:W-:Y:S01]  /*9db0*/  IADD3 RZ, P0, R3, R4, RZ ;  /* 0x0000000403ff7210 */ /* 0x000fe20007f1e0ff */
[----:B------:R-:W-:-:S04]  /*9dc0*/  IMAD.MOV.U32 R6, RZ, RZ, R5 ;  /* 0x000000ffff067224 */ /* 0x000fc800078e0005 */
[----:B------:R-:W-:-:S08]  /*9dd0*/  IMAD.WIDE.U32.X R6, R11, R9, R6, P0 ;  /* 0x000000090b067225 */ /* 0x000fd000000e0406 */
.L_x_289:
[----:B------:R-:W3:Y:S01]  /*9de0*/  LDC.64 R26, c[0x0][0x640] ;  /* 0x00019000ff1a7b82 */ /* 0x000ee20000000a00 */
[-C--:B------:R-:W-:Y:S01]  /*9df0*/  SHF.R.U64 R11, R6, R0.reuse, R7 ;  /* 0x00000000060b7219 */ /* 0x080fe20000001207 */
[----:B------:R-:W-:Y:S01]  /*9e00*/  IMAD.MOV.U32 R19, RZ, RZ, R17 ;  /* 0x000000ffff137224 */ /* 0x000fe200078e0011 */
[----:B------:R-:W-:Y:S01]  /*9e10*/  SHF.R.U32.HI R0, RZ, R0, R7 ;  /* 0x00000000ff007219 */ /* 0x000fe20000011607 */
[----:B-1----:R-:W-:Y:S01]  /*9e20*/  IMAD.MOV R14, RZ, RZ, -R14 ;  /* 0x000000ffff0e7224 */ /* 0x002fe200078e0a0e */
[----:B------:R-:W-:Y:S01]  /*9e30*/  IADD3 R5, P0, RZ, -R11, RZ ;  /* 0x8000000bff057210 */ /* 0x000fe20007f1e0ff */
[----:B------:R-:W-:Y:S01]  /*9e40*/  ULDC UR4, c[0x0][0x154] ;  /* 0x0000550000047ab9 */ /* 0x000fe20000000800 */
[----:B------:R-:W-:Y:S01]  /*9e50*/  IMAD.MOV.U32 R7, RZ, RZ, 0x1 ;  /* 0x00000001ff077424 */ /* 0x000fe200078e00ff */
[----:B------:R-:W1:Y:S01]  /*9e60*/  LDC R4, c[0x0][0x618] ;  /* 0x00018600ff047b82 */ /* 0x000e620000000800 */
[----:B------:R-:W-:Y:S02]  /*9e70*/  IMAD R22, R15, R14, R10 ;  /* 0x0000000e0f167224 */ /* 0x000fe400078e020a */
[----:B------:R-:W-:-:S04]  /*9e80*/  IMAD.X R3, RZ, RZ, ~R0, P0 ;  /* 0x000000ffff037224 */ /* 0x000fc800000e0e00 */
[-C--:B--2---:R-:W-:Y:S01]  /*9e90*/  IMAD R0, R3, R12.reuse, RZ ;  /* 0x0000000c03007224 */ /* 0x084fe200078e02ff */
[----:B------:R-:W2:Y:S01]  /*9ea0*/  LDC R6, c[0x0][0x608] ;  /* 0x00018200ff067b82 */ /* 0x000ea20000000800 */
[----:B0-----:R-:W-:-:S04]  /*9eb0*/  IMAD.WIDE.U32 R2, R5, R12, R18 ;  /* 0x0000000c05027225 */ /* 0x001fc800078e0012 */
[----:B------:R-:W-:Y:S01]  /*9ec0*/  IMAD R5, R5, R13, R0 ;  /* 0x0000000d05057224 */ /* 0x000fe200078e0200 */
[----:B------:R-:W-:Y:S02]  /*9ed0*/  I2FP.F32.U32 R0, R20 ;  /* 0x0000001400007245 */ /* 0x000fe40000201000 */
[----:B------:R-:W0:Y:S01]  /*9ee0*/  LDC R24, c[0x0][0x658] ;  /* 0x00019600ff187b82 */ /* 0x000e220000000800 */
[----:B------:R-:W-:Y:S01]  /*9ef0*/  IMAD.IADD R3, R3, 0x1, R5 ;  /* 0x0000000103037824 */ /* 0x000fe200078e0205 */
[----:B---3--:R-:W-:Y:S01]  /*9f00*/  ISETP.NE.U32.AND P0, PT, R26, RZ, PT ;  /* 0x000000ff1a00720c */ /* 0x008fe20003f05070 */
[----:B------:R-:W-:Y:S01]  /*9f10*/  FMUL R0, R0, UR4 ;  /* 0x0000000400007c20 */ /* 0x000fe20008400000 */
[----:B------:R-:W-:Y:S02]  /*9f20*/  IMAD.MOV.U32 R5, RZ, RZ, -0x1 ;  /* 0xffffffffff057424 */ /* 0x000fe400078e00ff */
[----:B------:R-:W-:Y:S01]  /*9f30*/  ISETP.NE.AND.EX P0, PT, R27, RZ, PT, P0 ;  /* 0x000000ff1b00720c */ /* 0x000fe20003f05300 */
[----:B------:R3:W4:Y:S01]  /*9f40*/  F2I.U32.TRUNC.NTZ R12, R0 ;  /* 0x00000000000c7305 */ /* 0x000722000020f000 */
[----:B------:R-:W3:Y:S01]  /*9f50*/  LDC R15, c[0x0][0x148] ;  /* 0x00005200ff0f7b82 */ /* 0x000ee20000000800 */
[----:B-1----:R-:W-:-:S02]  /*9f60*/  SHF.R.U64 R10, R2, R4, R3 ;  /* 0x00000004020a7219 */ /* 0x002fc40000001203 */
[----:B------:R-:W-:-:S05]  /*9f70*/  SHF.R.U32.HI R3, RZ, R4, R3 ;  /* 0x00000004ff037219 */ /* 0x000fca0000011603 */
[----:B------:R-:W1:Y:S01]  /*9f80*/  LDC R14, c[0x0][0x600] ;  /* 0x00018000ff0e7b82 */ /* 0x000e620000000800 */
[-CC-:B--2---:R-:W-:Y:S02]  /*9f90*/  SHF.R.U64 R8, R10, R6.reuse, R3.reuse ;  /* 0x000000060a087219 */ /* 0x184fe40000001203 */
[----:B------:R-:W-:-:S05]  /*9fa0*/  SHF.R.U32.HI R3, RZ, R6, R3 ;  /* 0x00000006ff037219 */ /* 0x000fca0000011603 */
[----:B------:R-:W2:Y:S01]  /*9fb0*/  LDC R21, c[0x0][0x648] ;  /* 0x00019200ff157b82 */ /* 0x000ea20000000800 */
[-CC-:B0-----:R-:W-:Y:S02]  /*9fc0*/  SHF.R.U64 R13, R8, R24.reuse, R3.reuse ;  /* 0x00000018080d7219 */ /* 0x181fe40000001203 */
[-C--:B------:R-:W-:Y:S02]  /*9fd0*/  SHF.L.U32 R5, R5, R24.reuse, RZ ;  /* 0x0000001805057219 */ /* 0x080fe400000006ff */
[-C--:B------:R-:W-:Y:S01]  /*9fe0*/  SHF.R.U32.HI R3, RZ, R24.reuse, R3 ;  /* 0x00000018ff037219 */ /* 0x080fe20000011603 */
[----:B------:R-:W-:Y:S01]  /*9ff0*/  IMAD.MOV.U32 R2, RZ, RZ, R13 ;  /* 0x000000ffff027224 */ /* 0x000fe200078e000d */
[----:B------:R-:W-:Y:S01]  /*a000*/  SHF.L.U32 R24, R7, R24, RZ ;  /* 0x0000001807187219 */ /* 0x000fe200000006ff */
[----:B------:R-:W0:Y:S01]  /*a010*/  LDC R25, c[0x0][0x638] ;  /* 0x00018e00ff197b82 */ /* 0x000e220000000800 */
[----:B------:R-:W-:-:S07]  /*a020*/  LOP3.LUT R19, RZ, R5, RZ, 0x33, !PT ;  /* 0x00000005ff137212 */ /* 0x000fce00078e33ff */
[----:B------:R-:W0:Y:S01]  /*a030*/  LDC R28, c[0x0][0x610] ;  /* 0x00018400ff1c7b82 */ /* 0x000e220000000800 */
[----:B----4-:R-:W-:Y:S05]  /*a040*/  @!P0 BRA `(.L_x_290) ;  /* 0x0000000000288947 */ /* 0x010fea0003800000 */
[----:B---3--:R-:W3:Y:S02]  /*a050*/  LDC R0, c[0x0][0x64c] ;  /* 0x00019300ff007b82 */ /* 0x008ee40000000800 */
[----:B---3--:R-:W-:-:S05]  /*a060*/  IADD3 R7, P0, R13, R0, RZ ;  /* 0x000000000d077210 */ /* 0x008fca0007f1e0ff */
        /* <DEDUP_REMOVED lines=8> */
.L_x_290:
[----:B------:R-:W4:Y:S01]  /*a0f0*/  LDC R4, c[0x0][0x65c] ;  /* 0x00019700ff047b82 */ /* 0x000f220000000800 */
[----:B--23--:R-:W-:Y:S01]  /*a100*/  SHF.R.U64 R0, R2, R21, R3 ;  /* 0x0000001502007219 */ /* 0x00cfe20000001203 */
[----:B-1----:R-:W-:Y:S01]  /*a110*/  VIADD R3, R14, 0xffffffff ;  /* 0xffffffff0e037836 */ /* 0x002fe20000000000 */
[----:B------:R-:W-:Y:S01]  /*a120*/  LOP3.LUT R19, R8, R19, RZ, 0xc0, !PT ;  /* 0x0000001308137212 */ /* 0x000fe200078ec0ff */
[----:B------:R-:W-:Y:S02]  /*a130*/  IMAD.MOV R12, RZ, RZ, -R12 ;  /* 0x000000ffff0c7224 */ /* 0x000fe400078e0a0c */
[----:B------:R-:W-:Y:S01]  /*a140*/  IMAD.MOV R2, RZ, RZ, -R0 ;  /* 0x000000ffff027224 */ /* 0x000fe200078e0a00 */
[----:B------:R-:W-:Y:S01]  /*a150*/  LOP3.LUT R3, R10, R3, RZ, 0xc0, !PT ;  /* 0x000000030a037212 */ /* 0x000fe200078ec0ff */
[----:B------:R-:W-:Y:S02]  /*a160*/  IMAD R19, R24, R0, R19 ;  /* 0x0000000018137224 */ /* 0x000fe400078e0213 */
[----:B0-----:R-:W-:-:S04]  /*a170*/  IMAD R0, R2, R25, R13 ;  /* 0x0000001902007224 */ /* 0x001fc800078e020d */
[----:B------:R-:W-:Y:S01]  /*a180*/  IMAD R2, R0, R14, R3 ;  /* 0x0000000e00027224 */ /* 0x000fe200078e0203 */
[----:B----4-:R-:W-:Y:S01]  /*a190*/  ISETP.NE.AND P0, PT, R4, 0x1, PT ;  /* 0x000000010400780c */ /* 0x010fe20003f05270 */
[----:B------:R-:W-:-:S05]  /*a1a0*/  IMAD.MOV.U32 R4, RZ, RZ, 0x1 ;  /* 0x00000001ff047424 */ /* 0x000fca00078e00ff */
[----:B------:R-:W-:-:S07]  /*a1b0*/  PRMT R0, R4, 0x7610, R0 ;  /* 0x0000761004007816 */ /* 0x000fce0000000000 */
[----:B------:R-:W-:-:S04]  /*a1c0*/  @P0 IMAD R22, R15, R12, R20 ;  /* 0x0000000c0f160224 */ /* 0x000fc800078e0214 */
[----:B------:R-:W-:-:S05]  /*a1d0*/  IMAD R19, R19, R28, R22 ;  /* 0x0000001c13137224 */ /* 0x000fca00078e0216 */
[----:B------:R-:W-:Y:S02]  /*a1e0*/  SEL R22, R2, R19, !P0 ;  /* 0x0000001302167207 */ /* 0x000fe40004000000 */
[----:B------:R-:W-:Y:S01]  /*a1f0*/  SEL R19, R19, R2, !P0 ;  /* 0x0000000213137207 */ /* 0x000fe20004000000 */
[----:B------:R-:W-:-:S07]  /*a200*/  IMAD.MOV.U32 R2, RZ, RZ, R11 ;  /* 0x000000ffff027224 */ /* 0x000fce00078e000b */
.L_x_288:
[----:B------:R-:W-:Y:S02]  /*a210*/  LOP3.LUT P0, RZ, R0, 0xff, RZ, 0xc0, !PT ;  /* 0x000000ff00ff7812 */ /* 0x000fe4000780c0ff */
[----:B------:R-:W-:-:S11]  /*a220*/  LOP3.LUT R173, R173, 0x1, RZ, 0x3c, !PT ;  /* 0x00000001adad7812 */ /* 0x000fd600078e3cff */
[----:B------:R-:W-:Y:S05]  /*a230*/  @P0 BRA `(.L_x_291) ;  /* 0xffffff7000c00947 */ /* 0x000fea000383ffff */
[----:B------:R-:W-:Y:S05]  /*a240*/  EXIT ;  /* 0x000000000000794d */ /* 0x000fea0003800000 */
.L_x_14:
[----:B------:R-:W-:-:S08]  /*a250*/  ISETP.NE.AND P0, PT, R0, RZ, PT ;  /* 0x000000ff0000720c */ /* 0x000fd00003f05270 */
[----:B0-----:R-:W0:-:S00]  /*a260*/  USETMAXREG.DEALLOC.CTAPOOL 0x28 ;  /* 0x00000028000079c8 */ /* 0x001e0000080e0500 */
[----:B------:R-:W-:Y:S05]  /*a270*/  @P0 EXIT ;  /* 0x000000000000094d */ /* 0x000fea0003800000 */
[----:B0-----:R-:W-:Y:S01]  /*a280*/  LOP3.LUT P0, RZ, R8, 0xff, RZ, 0xc0, !PT ;  /* 0x000000ff08ff7812 */ /* 0x001fe2000780c0ff */
[----:B------:R-:W-:Y:S02]  /*a290*/  IMAD.MOV.U32 R0, RZ, RZ, 0x1 ;  /* 0x00000001ff007424 */ /* 0x000fe400078e00ff */
[----:B------:R-:W-:-:S10]  /*a2a0*/  IMAD.MOV.U32 R7, RZ, RZ, RZ ;  /* 0x000000ffff077224 */ /* 0x000fd400078e00ff */
[----:B------:R-:W-:Y:S05]  /*a2b0*/  @!P0 BRA `(.L_x_292) ;  /* 0x0000000c001c8947 */ /* 0x000fea0003800000 */
[----:B------:R-:W-:Y:S01]  /*a2c0*/  LOP3.LUT P0, RZ, R4, 0x1f, RZ, 0xc0, !PT ;  /* 0x0000001f04ff7812 */ /* 0x000fe2000780c0ff */
[----:B------:R-:W-:Y:S01]  /*a2d0*/  ULDC UR5, c[0x0][0x658] ;  /* 0x0001960000057ab9 */ /* 0x000fe20000000800 */
[----:B------:R-:W-:Y:S01]  /*a2e0*/  UMOV UR6, 0xffffffff ;  /* 0xffffffff00067882 */ /* 0x000fe20000000000 */
[----:B------:R-:W-:Y:S01]  /*a2f0*/  BSSY B0, `(.L_x_292) ;  /* 0x00000c3000007945 */ /* 0x000fe20003800000 */
[----:B------:R-:W-:Y:S01]  /*a300*/  USHF.L.U32 UR6, UR6, UR5, URZ ;  /* 0x0000000506067299 */ /* 0x000fe2000800063f */
[C---:B------:R-:W-:Y:S01]  /*a310*/  ISETP.NE.AND P2, PT, R3.reuse, RZ, PT ;  /* 0x000000ff0300720c */ /* 0x040fe20003f45270 */
[----:B------:R-:W-:Y:S01]  /*a320*/  IMAD.MOV.U32 R8, RZ, RZ, 0x1 ;  /* 0x00000001ff087424 */ /* 0x000fe200078e00ff */
[----:B------:R-:W-:Y:S01]  /*a330*/  ISETP.NE.OR P0, PT, R3, RZ, !P0 ;  /* 0x000000ff0300720c */ /* 0x000fe20004705670 */
[----:B------:R-:W-:Y:S01]  /*a340*/  IMAD.MOV.U32 R0, RZ, RZ, 0x1 ;  /* 0x00000001ff007424 */ /* 0x000fe200078e00ff */
[----:B------:R-:W-:Y:S01]  /*a350*/  LOP3.LUT R6, R16, 0x2, RZ, 0xfc, !PT ;  /* 0x0000000210067812 */ /* 0x000fe200078efcff */
[----:B------:R-:W-:Y:S01]  /*a360*/  IMAD.MOV.U32 R7, RZ, RZ, RZ ;  /* 0x000000ffff077224 */ /* 0x000fe200078e00ff */
[----:B------:R-:W-:Y:S01]  /*a370*/  ULDC UR4, c[0x0][0x600] ;  /* 0x0001800000047ab9 */ /* 0x000fe20000000800 */
[----:B------:R-:W-:Y:S01]  /*a380*/  UMOV UR7, 0x1 ;  /* 0x0000000100077882 */ /* 0x000fe20000000000 */
[----:B------:R-:W-:-:S02]  /*a390*/  UIADD3 UR19, UR40, 0x1, URZ ;  /* 0x0000000128137890 */ /* 0x000fc4000fffe03f */
[----:B------:R-:W-:Y:S02]  /*a3a0*/  UIADD3 UR15, UR4, -0x1, URZ ;  /* 0xffffffff040f7890 */ /* 0x000fe4000fffe03f */
[----:B------:R-:W-:Y:S02]  /*a3b0*/  USHF.L.U32 UR17, UR7, UR5, URZ ;  /* 0x0000000507117299 */ /* 0x000fe4000800063f */
[----:B------:R-:W-:Y:S01]  /*a3c0*/  ULOP3.LUT UR16, URZ, UR6, URZ, 0x33, !UPT ;  /* 0x000000063f107292 */ /* 0x000fe2000f8e333f */
[----:B------:R-:W-:-:S11]  /*a3d0*/  ULDC.64 UR20, c[0x0][0x198] ;  /* 0x0000660000147ab9 */ /* 0x000fd60000000a00 */
.L_x_304:
[----:B------:R-:W-:-:S03]  /*a3e0*/  UMOV UR4, 0xffffffff ;  /* 0xffffffff00047882 */ /* 0x000fc60000000000 */
[----:B------:R-:W-:Y:S05]  /*a3f0*/  BRA.DIV UR4, `(.L_x_293) ;  /* 0x0000001204dc7947 */ /* 0x000fea000b800000 */
[----:B------:R-:W-:-:S13]  /*a400*/  ELECT P6, URZ, PT ;  /* 0x00000000003f782f */ /* 0x000fda00038c0000 */
.L_x_324:
[----:B------:R-:W0:Y:S01]  /*a410*/  LDC R3, c[0x0][0x28c] ;  /* 0x0000a300ff037b82 */ /* 0x000e220000000800 */
[----:B------:R-:W-:Y:S01]  /*a420*/  BSSY B1, `(.L_x_294) ;  /* 0x0000037000017945 */ /* 0x000fe20003800000 */
[----:B0-----:R-:W-:-:S13]  /*a430*/  ISETP.LT.OR P6, PT, R3, 0x1, !P6 ;  /* 0x000000010300780c */ /* 0x001fda00077c1670 */
[----:B------:R-:W-:Y:S05]  /*a440*/  @P6 BRA `(.L_x_295) ;  /* 0x0000000000d06947 */ /* 0x000fea0003800000 */
[----:B------:R-:W-:Y:S02]  /*a450*/  IMAD.SHL.U32 R22, R22, 0x100, RZ ;  /* 0x0000010016167824 */ /* 0x000fe400078e00ff */
[----:B------:R-:W-:Y:S02]  /*a460*/  IMAD.SHL.U32 R19, R19, 0x40, RZ ;  /* 0x0000004013137824 */ /* 0x000fe400078e00ff */
[----:B------:R-:W-:Y:S02]  /*a470*/  IMAD.MOV.U32 R12, RZ, RZ, RZ ;  /* 0x000000ffff0c7224 */ /* 0x000fe400078e00ff */
[----:B------:R-:W-:Y:S02]  /*a480*/  IMAD.U32 R13, RZ, RZ, UR19 ;  /* 0x00000013ff0d7e24 */ /* 0x000fe4000f8e00ff */
[----:B------:R-:W-:Y:S02]  /*a490*/  IMAD.MOV.U32 R3, RZ, RZ, R0 ;  /* 0x000000ffff037224 */ /* 0x000fe400078e0000 */
[----:B------:R-:W-:-:S07]  /*a4a0*/  IMAD.MOV.U32 R4, RZ, RZ, R7 ;  /* 0x000000ffff047224 */ /* 0x000fce00078e0007 */
.L_x_299:
[----:B------:R-:W0:Y:S01]  /*a4b0*/  S2R R10, SR_CgaCtaId ;  /* 0x00000000000a7919 */ /* 0x000e220000008800 */
[----:B------:R-:W-:Y:S01]  /*a4c0*/  MOV R5, 0x400 ;  /* 0x0000040000057802 */ /* 0x000fe20000000f00 */
[----:B------:R-:W1:Y:S03]  /*a4d0*/  @!P2 LDC R9, c[0x0][0x500] ;  /* 0x00014000ff09ab82 */ /* 0x000e660000000800 */
[----:B0-----:R-:W-:Y:S02]  /*a4e0*/  LEA R11, R10, R5, 0x18 ;  /* 0x000000050a0b7211 */ /* 0x001fe400078ec0ff */
[----:B------:R-:W-:-:S03]  /*a4f0*/  SHF.L.U32 R5, R3, 0x1f, RZ ;  /* 0x0000001f03057819 */ /* 0x000fc600000006ff */
[----:B------:R-:W-:-:S04]  /*a500*/  IMAD R10, R4, 0x8, R11 ;  /* 0x00000008040a7824 */ /* 0x000fc800078e020b */
[----:B------:R-:W0:Y:S02]  /*a510*/  SYNCS.PHASECHK.TRANS64.TRYWAIT P1, [R10+URZ+0x58], R5 ;  /* 0x000058050a0075a7 */ /* 0x000e24000802017f */
[----:B01----:R-:W-:Y:S05]  /*a520*/  @!P1 BRA `(.L_x_296) ;  /* 0x0000001000b09947 */ /* 0x003fea0003800000 */
.L_x_325:
[----:B0-----:R-:W-:Y:S01]  /*a530*/  PRMT R5, R6, 0x9910, RZ ;  /* 0x0000991006057816 */ /* 0x001fe200000000ff */
[----:B------:R0:W-:Y:S03]  /*a540*/  @!P2 SYNCS.ARRIVE.TRANS64 RZ, [R10+URZ], R9 ;  /* 0x000000090affa9a7 */ /* 0x0001e6000800003f */
[----:B------:R-:W-:-:S13]  /*a550*/  ISETP.NE.AND P1, PT, R5, 0x2, PT ;  /* 0x000000020500780c */ /* 0x000fda0003f25270 */
[----:B0-----:R-:W-:Y:S05]  /*a560*/  @P1 BRA `(.L_x_297) ;  /* 0x0000000000041947 */ /* 0x001fea0003800000 */
[----:B------:R-:W-:Y:S01]  /*a570*/  BPT.TRAP 0x1 ;  /* 0x000000040000795c */ /* 0x000fe20000300000 */
.L_x_297:
[----:B------:R-:W-:Y:S05]  /*a580*/  @P0 BRA `(.L_x_298) ;  /* 0x0000000000040947 */ /* 0x000fea0003800000 */
[----:B------:R-:W-:Y:S01]  /*a590*/  BPT.TRAP 0x1 ;  /* 0x000000040000795c */ /* 0x000fe20000300000 */
.L_x_298:
[--C-:B------:R-:W-:Y:S01]  /*a5a0*/  IMAD R5, R4, 0x1000, R11.reuse ;  /* 0x0000100004057824 */ /* 0x100fe200078e020b */
[----:B------:R-:W-:Y:S01]  /*a5b0*/  R2UR UR9, R10 ;  /* 0x000000000a0972ca */ /* 0x000fe200000e0000 */
[C---:B------:R-:W-:Y:S01]  /*a5c0*/  IMAD R11, R4.reuse, 0x4000, R11 ;  /* 0x00004000040b7824 */ /* 0x040fe200078e020b */
[----:B------:R-:W-:Y:S01]  /*a5d0*/  UIADD3 UR4, UP0, UR20, 0xf0, URZ ;  /* 0x000000f014047890 */ /* 0x000fe2000ff1e03f */
[----:B------:R-:W-:Y:S01]  /*a5e0*/  VIADD R13, R13, 0xffffffff ;  /* 0xffffffff0d0d7836 */ /* 0x000fe20000000000 */
[----:B------:R-:W-:Y:S01]  /*a5f0*/  R2UR UR5, R5 ;  /* 0x00000000050572ca */ /* 0x000fe200000e0000 */
[----:B------:R-:W-:Y:S01]  /*a600*/  UIADD3 UR22, UP1, UR20, 0x1f0, URZ ;  /* 0x000001f014167890 */ /* 0x000fe2000ff3e03f */
[----:B------:R-:W-:Y:S01]  /*a610*/  R2UR UR8, R11 ;  /* 0x000000000b0872ca */ /* 0x000fe200000e0000 */
[----:B------:R-:W-:Y:S01]  /*a620*/  VIADD R4, R4, 0x1 ;  /* 0x0000000104047836 */ /* 0x000fe20000000000 */
[----:B------:R-:W-:Y:S01]  /*a630*/  R2UR UR11, R19 ;  /* 0x00000000130b72ca */ /* 0x000fe200000e0000 */
[----:B------:R-:W-:Y:S01]  /*a640*/  UIADD3.X UR23, URZ, UR21, URZ, UP1, !UPT ;  /* 0x000000153f177290 */ /* 0x000fe20008ffe43f */
[----:B------:R-:W-:Y:S01]  /*a650*/  R2UR UR10, R12 ;  /* 0x000000000c0a72ca */ /* 0x000fe200000e0000 */
[----:B------:R-:W-:Y:S01]  /*a660*/  UMOV UR6, 0x0 ;  /* 0x0000000000067882 */ /* 0x000fe20000000000 */
[----:B------:R-:W-:Y:S01]  /*a670*/  R2UR UR12, R2 ;  /* 0x00000000020c72ca */ /* 0x000fe200000e0000 */
[----:B------:R-:W-:Y:S01]  /*a680*/  UMOV UR7, 0x10000000 ;  /* 0x1000000000077882 */ /* 0x000fe20000000000 */
[----:B------:R-:W-:Y:S01]  /*a690*/  R2UR UR18, R22 ;  /* 0x00000000161272ca */ /* 0x000fe200000e0000 */
[----:B------:R-:W-:Y:S01]  /*a6a0*/  VIADD R12, R12, 0x20 ;  /* 0x000000200c0c7836 */ /* 0x000fe20000000000 */
[----:B------:R-:W-:Y:S01]  /*a6b0*/  ISETP.GT.AND P3, PT, R13, 0x1, PT ;  /* 0x000000010d00780c */ /* 0x000fe20003f64270 */
[----:B------:R-:W-:Y:S01]  /*a6c0*/  UIADD3 UR13, UR5, 0x180, URZ ;  /* 0x00000180050d7890 */ /* 0x000fe2000fffe03f */
[----:B------:R-:W-:Y:S01]  /*a6d0*/  ISETP.NE.AND P1, PT, R4, 0xb, PT ;  /* 0x0000000b0400780c */ /* 0x000fe20003f25270 */
[----:B------:R-:W-:-:S02]  /*a6e0*/  UIADD3.X UR5, URZ, UR21, URZ, UP0, !UPT ;  /* 0x000000153f057290 */ /* 0x000fc400087fe43f */
[----:B------:R-:W-:Y:S01]  /*a6f0*/  UIADD3 UR14, UR8, 0xb180, URZ ;  /* 0x0000b180080e7890 */ /* 0x000fe2000fffe03f */
[----:B------:R-:W-:Y:S02]  /*a700*/  SEL R10, RZ, 0x1, P1 ;  /* 0x00000001ff0a7807 */ /* 0x000fe40000800000 */
[----:B------:R-:W-:Y:S01]  /*a710*/  UMOV UR8, UR13 ;  /* 0x0000000d00087c82 */ /* 0x000fe20008000000 */
[----:B------:R-:W-:Y:S02]  /*a720*/  SEL R4, R4, RZ, P1 ;  /* 0x000000ff04047207 */ /* 0x000fe40000800000 */
[----:B------:R-:W-:Y:S01]  /*a730*/  LOP3.LUT R3, R3, R10, RZ, 0x3c, !PT ;  /* 0x0000000a03037212 */ /* 0x000fe200078e3cff */
[----:B------:R0:W-:Y:S02]  /*a740*/  UTMALDG.3D [UR8], [UR4], desc[UR6] ;  /* 0x00000608040075b4 */ /* 0x0001e40008011000 */
[----:B0-----:R-:W-:Y:S01]  /*a750*/  UMOV UR8, UR14 ;  /* 0x0000000e00087c82 */ /* 0x001fe20008000000 */
[----:B------:R-:W-:-:S02]  /*a760*/  UMOV UR11, UR18 ;  /* 0x00000012000b7c82 */ /* 0x000fc40008000000 */
[----:B------:R0:W-:Y:S02]  /*a770*/  UTMALDG.3D [UR8], [UR22], desc[UR6] ;  /* 0x00000608160075b4 */ /* 0x0001e40008011000 */
[----:B0-----:R-:W-:Y:S05]  /*a780*/  @P3 BRA `(.L_x_299) ;  /* 0xfffffffc00483947 */ /* 0x001fea000383ffff */
.L_x_295:
[----:B------:R-:W-:Y:S05]  /*a790*/  BSYNC B1 ;  /* 0x0000000000017941 */ /* 0x000fea0003800000 */
.L_x_294:
[----:B------:R-:W2:Y:S01]  /*a7a0*/  LDL.64 R10, [R1] ;  /* 0x00000000010a7983 */ /* 0x000ea20000100a00 */
[----:B------:R-:W-:Y:S01]  /*a7b0*/  LOP3.LUT P4, RZ, R8, 0xff, RZ, 0xc0, !PT ;  /* 0x000000ff08ff7812 */ /* 0x000fe2000788c0ff */
[----:B------:R-:W-:Y:S01]  /*a7c0*/  VIADD R4, R7, UR40 ;  /* 0x0000002807047c36 */ /* 0x000fe20008000000 */
[----:B------:R-:W-:Y:S01]  /*a7d0*/  ULDC.64 UR4, c[0x0][0x650] ;  /* 0x0001940000047ab9 */ /* 0x000fe20000000a00 */
[----:B------:R-:W-:Y:S01]  /*a7e0*/  IMAD.U32 R7, RZ, RZ, UR40 ;  /* 0x00000028ff077e24 */ /* 0x000fe2000f8e00ff */
[----:B------:R-:W-:Y:S01]  /*a7f0*/  UISETP.GE.U32.AND UP0, UPT, UR40, 0xb, UPT ;  /* 0x0000000b2800788c */ /* 0x000fe2000bf06070 */
[----:B------:R-:W-:Y:S01]  /*a800*/  BSSY B1, `(.L_x_300) ;  /* 0x000006f000017945 */ /* 0x000fe20003800000 */
[----:B------:R-:W-:Y:S01]  /*a810*/  ISETP.GT.U32.AND P1, PT, R4, 0xa, PT ;  /* 0x0000000a0400780c */ /* 0x000fe20003f24070 */
[----:B------:R-:W-:Y:S01]  /*a820*/  IMAD.MOV.U32 R19, RZ, RZ, -0x1 ;  /* 0xffffffffff137424 */ /* 0x000fe200078e00ff */
[----:B------:R-:W-:Y:S01]  /*a830*/  PRMT R8, RZ, 0x7610, R8 ;  /* 0x00007610ff087816 */ /* 0x000fe20000000008 */
[----:B------:R-:W-:Y:S01]  /*a840*/  IMAD.MOV.U32 R22, RZ, RZ, -0x1 ;  /* 0xffffffffff167424 */ /* 0x000fe200078e00ff */
[----:B------:R-:W-:-:S02]  /*a850*/  ISETP.LT.U32.AND P1, PT, R7, 0xb, P1 ;  /* 0x0000000b0700780c */ /* 0x000fc40000f21070 */
[----:B------:R-:W-:Y:S01]  /*a860*/  PLOP3.LUT P3, PT, PT, PT, UP0, 0x80, 0x0 ;  /* 0x000000000000781c */ /* 0x000fe20003f6f008 */
[----:B------:R-:W0:Y:S01]  /*a870*/  @P4 S2R R3, SR_CgaCtaId ;  /* 0x0000000000034919 */ /* 0x000e220000008800 */
[----:B------:R-:W-:-:S04]  /*a880*/  @P4 MOV R2, 0x400 ;  /* 0x0000040000024802 */ /* 0x000fc80000000f00 */
[----:B0-----:R-:W-:Y:S01]  /*a890*/  @P4 LEA R5, R3, R2, 0x18 ;  /* 0x0000000203054211 */ /* 0x001fe200078ec0ff */
[----:B------:R-:W-:-:S03]  /*a8a0*/  IMAD.WIDE.U32 R2, R4, -0x45d1745d, RZ ;  /* 0xba2e8ba304027825 */ /* 0x000fc600078e00ff */
[----:B------:R0:W-:Y:S01]  /*a8b0*/  @P4 SYNCS.ARRIVE.TRANS64.A1T0 RZ, [R5+URZ+0xe8], RZ ;  /* 0x0000e8ff05ff49a7 */ /* 0x0001e2000810003f */
[----:B------:R-:W-:Y:S01]  /*a8c0*/  IMAD.MOV.U32 R2, RZ, RZ, -0x1 ;  /* 0xffffffffff027424 */ /* 0x000fe200078e00ff */
[----:B0-----:R-:W-:Y:S02]  /*a8d0*/  SHF.R.U32.HI R5, RZ, 0x3, R3 ;  /* 0x00000003ff057819 */ /* 0x001fe40000011603 */
[----:B------:R-:W-:-:S03]  /*a8e0*/  SEL R3, RZ, 0x1, !P1 ;  /* 0x00000001ff037807 */ /* 0x000fc60004800000 */
[----:B------:R-:W-:Y:S01]  /*a8f0*/  IMAD R7, R5, -0xb, R4 ;  /* 0xfffffff505077824 */ /* 0x000fe200078e0204 */
[----:B------:R-:W-:Y:S02]  /*a900*/  LOP3.LUT R0, R0, R3, RZ, 0x3c, !PT ;  /* 0x0000000300007212 */ /* 0x000fe400078e3cff */
[----:B------:R-:W-:Y:S02]  /*a910*/  PRMT R3, RZ, 0x7610, R3 ;  /* 0x00007610ff037816 */ /* 0x000fe40000000003 */
[----:B------:R-:W-:Y:S02]  /*a920*/  @P3 LOP3.LUT R0, R0, 0x1, R5, 0x78, !PT ;  /* 0x0000000100003812 */ /* 0x000fe400078e7805 */
[----:B--2---:R-:W-:-:S04]  /*a930*/  IADD3 R18, P4, R18, R10, RZ ;  /* 0x0000000a12127210 */ /* 0x004fc80007f9e0ff */
[----:B------:R-:W-:Y:S01]  /*a940*/  ISETP.GE.U32.AND P1, PT, R18, UR4, PT ;  /* 0x0000000412007c0c */ /* 0x000fe2000bf26070 */
[----:B------:R-:W-:-:S05]  /*a950*/  IMAD.X R17, R17, 0x1, R23, P4 ;  /* 0x0000000111117824 */ /* 0x000fca00020e0617 */
[----:B------:R-:W-:-:S13]  /*a960*/  ISETP.GE.U32.AND.EX P1, PT, R17, UR5, PT, P1 ;  /* 0x0000000511007c0c */ /* 0x000fda000bf26110 */
[----:B------:R-:W-:Y:S05]  /*a970*/  @P1 BRA `(.L_x_301) ;  /* 0x00000004005c1947 */ /* 0x000fea0003800000 */
[----:B------:R-:W0:Y:S01]  /*a980*/  S2R R11, SR_CTAID.X ;  /* 0x00000000000b7919 */ /* 0x000e220000002500 */
[----:B------:R-:W-:Y:S01]  /*a990*/  ULDC.64 UR4, c[0x0][0x628] ;  /* 0x00018a0000047ab9 */ /* 0x000fe20000000a00 */
[----:B------:R-:W1:Y:S01]  /*a9a0*/  LDC R12, c[0x0][0x144] ;  /* 0x00005100ff0c7b82 */ /* 0x000e620000000800 */
[----:B------:R-:W-:Y:S01]  /*a9b0*/  ISETP.NE.U32.AND P1, PT, RZ, UR4, PT ;  /* 0x00000004ff007c0c */ /* 0x000fe2000bf25070 */
[----:B------:R-:W2:Y:S01]  /*a9c0*/  S2R R9, SR_CTAID.Y ;  /* 0x0000000000097919 */ /* 0x000ea20000002600 */
[----:B------:R-:W-:Y:S01]  /*a9d0*/  ULDC UR6, c[0x0][0x150] ;  /* 0x0000540000067ab9 */ /* 0x000fe20000000800 */
[----:B------:R-:W-:Y:S01]  /*a9e0*/  ULDC UR7, c[0x0][0x630] ;  /* 0x00018c0000077ab9 */ /* 0x000fe20000000800 */
[----:B------:R-:W-:Y:S01]  /*a9f0*/  ISETP.NE.AND.EX P1, PT, RZ, UR5, PT, P1 ;  /* 0x00000005ff007c0c */ /* 0x000fe2000bf25310 */
[----:B------:R-:W-:Y:S01]  /*aa00*/  IMAD.MOV.U32 R2, RZ, RZ, R18 ;  /* 0x000000ffff027224 */ /* 0x000fe200078e0012 */
[----:B0-----:R-:W-:-:S05]  /*aa10*/  I2FP.F32.U32 R3, R11 ;  /* 0x0000000b00037245 */ /* 0x001fca0000201000 */
[----:B------:R-:W-:Y:S01]  /*aa20*/  FMUL R14, R3, UR6 ;  /* 0x00000006030e7c20 */ /* 0x000fe20008400000 */
[----:B------:R-:W-:-:S05]  /*aa30*/  IMAD.MOV.U32 R3, RZ, RZ, R17 ;  /* 0x000000ffff037224 */ /* 0x000fca00078e0011 */
[----:B--2---:R-:W-:Y:S05]  /*aa40*/  @!P1 BRA `(.L_x_302) ;  /* 0x0000000000289947 */ /* 0x004fea0003800000 */
[----:B------:R-:W-:Y:S02]  /*aa50*/  ULDC UR6, c[0x0][0x634] ;  /* 0x00018d0000067ab9 */ /* 0x000fe40000000800 */
[----:B------:R-:W-:-:S05]  /*aa60*/  IADD3 R3, P1, R18, UR6, RZ ;  /* 0x0000000612037c10 */ /* 0x000fca000ff3e0ff */
[----:B------:R-:W-:-:S04]  /*aa70*/  IMAD.X R13, RZ, RZ, R17, P1 ;  /* 0x000000ffff0d7224 */ /* 0x000fc800008e0611 */
[----:B------:R-:W-:-:S04]  /*aa80*/  IMAD.WIDE.U32 R4, R13, UR4, RZ ;  /* 0x000000040d047c25 */ /* 0x000fc8000f8e00ff */
[----:B------:R-:W-:-:S04]  /*aa90*/  IMAD.WIDE.U32 R4, P1, R3, UR5, R4 ;  /* 0x0000000503047c25 */ /* 0x000fc8000f820004 */
[----:B------:R-:W-:-:S04]  /*aaa0*/  IMAD.WIDE.U32 R2, R3, UR4, RZ ;  /* 0x0000000403027c25 */ /* 0x000fc8000f8e00ff */
[----:B------:R-:W-:Y:S01]  /*aab0*/  IMAD.MOV.U32 R2, RZ, RZ, R5 ;  /* 0x000000ffff027224 */ /* 0x000fe200078e0005 */
[----:B------:R-:W-:Y:S01]  /*aac0*/  IADD3 RZ, P3, R3, R4, RZ ;  /* 0x0000000403ff7210 */ /* 0x000fe20007f7e0ff */
[----:B------:R-:W-:-:S04]  /*aad0*/  IMAD.X R3, RZ, RZ, RZ, P1 ;  /* 0x000000ffff037224 */ /* 0x000fc800008e06ff */
[----:B------:R-:W-:-:S08]  /*aae0*/  IMAD.WIDE.U32.X R2, R13, UR5, R2, P3 ;  /* 0x000000050d027c25 */ /* 0x000fd000098e0402 */
.L_x_302:
[--C-:B------:R-:W-:Y:S01]  /*aaf0*/  SHF.R.U64 R10, R2, UR7, R3.reuse ;  /* 0x00000007020a7c19 */ /* 0x100fe20008001203 */
[----:B------:R-:W0:Y:S01]  /*ab00*/  F2I.U32.TRUNC.NTZ R14, R14 ;  /* 0x0000000e000e7305 */ /* 0x000e22000020f000 */
[----:B------:R-:W-:Y:S01]  /*ab10*/  SHF.R.U32.HI R2, RZ, UR7, R3 ;  /* 0x00000007ff027c19 */ /* 0x000fe20008011603 */
[----:B------:R-:W-:Y:S01]  /*ab20*/  ULDC.64 UR4, c[0x0][0x620] ;  /* 0x0001880000047ab9 */ /* 0x000fe20000000a00 */
[----:B------:R-:W-:Y:S01]  /*ab30*/  IADD3 R5, P1, RZ, -R10, RZ ;  /* 0x8000000aff057210 */ /* 0x000fe20007f3e0ff */
[----:B------:R-:W-:Y:S01]  /*ab40*/  IMAD.MOV.U32 R3, RZ, RZ, R17 ;  /* 0x000000ffff037224 */ /* 0x000fe200078e0011 */
[----:B------:R-:W-:-:S03]  /*ab50*/  ULDC.64 UR6, c[0x0][0x640] ;  /* 0x0001900000067ab9 */ /* 0x000fc60000000a00 */
[----:B------:R-:W-:Y:S01]  /*ab60*/  IMAD.X R2, RZ, RZ, ~R2, P1 ;  /* 0x000000ffff027224 */ /* 0x000fe200008e0e02 */
[----:B------:R-:W-:-:S03]  /*ab70*/  ISETP.NE.U32.AND P1, PT, RZ, UR6, PT ;  /* 0x00000006ff007c0c */ /* 0x000fc6000bf25070 */
[----:B------:R-:W-:Y:S01]  /*ab80*/  IMAD R4, R2, UR4, RZ ;  /* 0x0000000402047c24 */ /* 0x000fe2000f8e02ff */
[----:B------:R-:W-:Y:S01]  /*ab90*/  ISETP.NE.AND.EX P1, PT, RZ, UR7, PT, P1 ;  /* 0x00000007ff007c0c */ /* 0x000fe2000bf25310 */
[----:B------:R-:W-:-:S04]  /*aba0*/  IMAD.MOV.U32 R2, RZ, RZ, R18 ;  /* 0x000000ffff027224 */ /* 0x000fc800078e0012 */
[----:B------:R-:W-:Y:S01]  /*abb0*/  IMAD.WIDE.U32 R2, R5, UR4, R2 ;  /* 0x0000000405027c25 */ /* 0x000fe2000f8e0002 */
[----:B------:R-:W-:-:S03]  /*abc0*/  ULDC UR4, c[0x0][0x618] ;  /* 0x0001860000047ab9 */ /* 0x000fc60000000800 */
[----:B------:R-:W-:Y:S01]  /*abd0*/  IMAD R5, R5, UR5, R4 ;  /* 0x0000000505057c24 */ /* 0x000fe2000f8e0204 */
[----:B------:R-:W-:Y:S01]  /*abe0*/  ULDC UR5, c[0x0][0x154] ;  /* 0x0000550000057ab9 */ /* 0x000fe20000000800 */
[----:B0-----:R-:W-:Y:S02]  /*abf0*/  IMAD.MOV R4, RZ, RZ, -R14 ;  /* 0x000000ffff047224 */ /* 0x001fe400078e0a0e */
[----:B------:R-:W0:Y:S01]  /*ac00*/  LDC R14, c[0x0][0x148] ;  /* 0x00005200ff0e7b82 */ /* 0x000e220000000800 */
[----:B------:R-:W-:Y:S02]  /*ac10*/  IMAD.IADD R3, R3, 0x1, R5 ;  /* 0x0000000103037824 */ /* 0x000fe400078e0205 */
[----:B-1----:R-:W-:Y:S01]  /*ac20*/  IMAD R11, R12, R4, R11 ;  /* 0x000000040c0b7224 */ /* 0x002fe200078e020b */
[----:B------:R-:W-:Y:S02]  /*ac30*/  I2FP.F32.U32 R4, R9 ;  /* 0x0000000900047245 */ /* 0x000fe40000201000 */
[----:B------:R-:W-:-:S02]  /*ac40*/  SHF.R.U64 R12, R2, UR4, R3 ;  /* 0x00000004020c7c19 */ /* 0x000fc40008001203 */
[----:B------:R-:W-:Y:S01]  /*ac50*/  SHF.R.U32.HI R3, RZ, UR4, R3 ;  /* 0x00000004ff037c19 */ /* 0x000fe20008011603 */
[----:B------:R-:W-:Y:S01]  /*ac60*/  FMUL R4, R4, UR5 ;  /* 0x0000000504047c20 */ /* 0x000fe20008400000 */
[----:B------:R-:W-:Y:S02]  /*ac70*/  ULDC UR4, c[0x0][0x608] ;  /* 0x0001820000047ab9 */ /* 0x000fe40000000800 */
[--C-:B------:R-:W-:Y:S01]  /*ac80*/  SHF.R.U64 R15, R12, UR4, R3.reuse ;  /* 0x000000040c0f7c19 */ /* 0x100fe20008001203 */
[----:B------:R1:W2:Y:S01]  /*ac90*/  F2I.U32.TRUNC.NTZ R20, R4 ;  /* 0x0000000400147305 */ /* 0x0002a2000020f000 */
[----:B------:R-:W-:Y:S01]  /*aca0*/  SHF.R.U32.HI R2, RZ, UR4, R3 ;  /* 0x00000004ff027c19 */ /* 0x000fe20008011603 */
[----:B------:R-:W-:-:S03]  /*acb0*/  ULDC UR4, c[0x0][0x658] ;  /* 0x0001960000047ab9 */ /* 0x000fc60000000800 */
[--C-:B------:R-:W-:Y:S02]  /*acc0*/  SHF.R.U64 R13, R15, UR4, R2.reuse ;  /* 0x000000040f0d7c19 */ /* 0x100fe40008001202 */
[----:B------:R-:W-:-:S03]  /*acd0*/  SHF.R.U32.HI R19, RZ, UR4, R2 ;  /* 0x00000004ff137c19 */ /* 0x000fc60008011602 */
[----:B------:R-:W-:Y:S02]  /*ace0*/  IMAD.MOV.U32 R2, RZ, RZ, R13 ;  /* 0x000000ffff027224 */ /* 0x000fe400078e000d */
[----:B------:R-:W-:Y:S01]  /*acf0*/  IMAD.MOV.U32 R3, RZ, RZ, R19 ;  /* 0x000000ffff037224 */ /* 0x000fe200078e0013 */
[----:B-1----:R-:W-:Y:S06]  /*ad00*/  @!P1 BRA `(.L_x_303) ;  /* 0x0000000000289947 */ /* 0x002fec0003800000 */
        /* <DEDUP_REMOVED lines=10> */
.L_x_303:
[----:B------:R-:W1:Y:S01]  /*adb0*/  LDC R4, c[0x0][0x65c] ;  /* 0x00019700ff047b82 */ /* 0x000e620000000800 */
[----:B------:R-:W-:Y:S01]  /*adc0*/  ULDC UR4, c[0x0][0x648] ;  /* 0x0001920000047ab9 */ /* 0x000fe20000000800 */
[----:B------:R-:W-:Y:S01]  /*add0*/  LOP3.LUT R15, R15, UR16, RZ, 0xc0, !PT ;  /* 0x000000100f0f7c12 */ /* 0x000fe2000f8ec0ff */
[----:B--2---:R-:W-:Y:S01]  /*ade0*/  IMAD.MOV R20, RZ, RZ, -R20 ;  /* 0x000000ffff147224 */ /* 0x004fe200078e0a14 */
[----:B------:R-:W-:Y:S01]  /*adf0*/  SHF.R.U64 R2, R2, UR4, R3 ;  /* 0x0000000402027c19 */ /* 0x000fe20008001203 */
[----:B------:R-:W-:Y:S01]  /*ae00*/  ULDC UR4, c[0x0][0x638] ;  /* 0x00018e0000047ab9 */ /* 0x000fe20000000800 */
[----:B------:R-:W-:Y:S01]  /*ae10*/  LOP3.LUT R12, R12, UR15, RZ, 0xc0, !PT ;  /* 0x0000000f0c0c7c12 */ /* 0x000fe2000f8ec0ff */
[----:B------:R-:W-:Y:S01]  /*ae20*/  ULDC UR5, c[0x0][0x610] ;  /* 0x0001840000057ab9 */ /* 0x000fe20000000800 */
[----:B------:R-:W-:Y:S01]  /*ae30*/  IMAD.MOV.U32 R3, RZ, RZ, 0x1 ;  /* 0x00000001ff037424 */ /* 0x000fe200078e00ff */
[----:B-1----:R-:W-:Y:S01]  /*ae40*/  ISETP.NE.AND P1, PT, R4, 0x1, PT ;  /* 0x000000010400780c */ /* 0x002fe20003f25270 */
[----:B------:R-:W-:-:S02]  /*ae50*/  IMAD.MOV R4, RZ, RZ, -R2 ;  /* 0x000000ffff047224 */ /* 0x000fc400078e0a02 */
[----:B------:R-:W-:Y:S02]  /*ae60*/  IMAD R2, R2, UR17, R15 ;  /* 0x0000001102027c24 */ /* 0x000fe4000f8e020f */
[----:B------:R-:W-:Y:S01]  /*ae70*/  IMAD R13, R4, UR4, R13 ;  /* 0x00000004040d7c24 */ /* 0x000fe2000f8e020d */
[----:B------:R-:W-:-:S07]  /*ae80*/  ULDC UR4, c[0x0][0x600] ;  /* 0x0001800000047ab9 */ /* 0x000fce0000000800 */
[----:B0-----:R-:W-:-:S04]  /*ae90*/  @P1 IMAD R11, R14, R20, R9 ;  /* 0x000000140e0b1224 */ /* 0x001fc800078e0209 */
[----:B------:R-:W-:Y:S02]  /*aea0*/  IMAD R11, R2, UR5, R11 ;  /* 0x00000005020b7c24 */ /* 0x000fe4000f8e020b */
[----:B------:R-:W-:-:S05]  /*aeb0*/  IMAD R2, R13, UR4, R12 ;  /* 0x000000040d027c24 */ /* 0x000fca000f8e020c */
[----:B------:R-:W-:Y:S02]  /*aec0*/  SEL R22, R2, R11, !P1 ;  /* 0x0000000b02167207 */ /* 0x000fe40004800000 */
[----:B------:R-:W-:Y:S01]  /*aed0*/  SEL R19, R11, R2, !P1 ;  /* 0x000000020b137207 */ /* 0x000fe20004800000 */
[----:B------:R-:W-:-:S07]  /*aee0*/  IMAD.MOV.U32 R2, RZ, RZ, R10 ;  /* 0x000000ffff027224 */ /* 0x000fce00078e000a */
.L_x_301:
[----:B------:R-:W-:Y:S05]  /*aef0*/  BSYNC B1 ;  /* 0x0000000000017941 */ /* 0x000fea0003800000 */
.L_x_300:
[----:B------:R-:W-:-:S13]  /*af00*/  LOP3.LUT P1, RZ, R3, 0xff, RZ, 0xc0, !PT ;  /* 0x000000ff03ff7812 */ /* 0x000fda000782c0ff */
[----:B------:R-:W-:Y:S05]  /*af10*/  @P1 BRA `(.L_x_304) ;  /* 0xfffffff400301947 */ /* 0x000fea000383ffff */
[----:B------:R-:W-:Y:S05]  /*af20*/  BSYNC B0 ;  /* 0x0000000000007941 */ /* 0x000fea0003800000 */
.L_x_292:
[----:B------:R-:W-:-:S03]  /*af30*/  UMOV UR4, 0xffffffff ;  /* 0xffffffff00047882 */ /* 0x000fc60000000000 */
[----:B------:R-:W-:Y:S05]  /*af40*/  BRA.DIV UR4, `(.L_x_305) ;  /* 0x0000000a043c7947 */ /* 0x000fea000b800000 */
[----:B------:R-:W-:-:S13]  /*af50*/  ELECT P6, URZ, PT ;  /* 0x00000000003f782f */ /* 0x000fda00038c0000 */
.L_x_328:
[----:B------:R-:W-:Y:S04]  /*af60*/  BSSY B0, `(.L_x_306) ;  /* 0x000006a000007945 */ /* 0x000fe80003800000 */
[----:B------:R-:W-:Y:S05]  /*af70*/  @!P6 BRA `(.L_x_307) ;  /* 0x0000000400a0e947 */ /* 0x000fea0003800000 */
[----:B------:R-:W-:-:S04]  /*af80*/  LOP3.LUT R16, R16, 0x2, RZ, 0xfc, !PT ;  /* 0x0000000210107812 */ /* 0x000fc800078efcff */
[----:B------:R-:W-:-:S13]  /*af90*/  ISETP.NE.AND P0, PT, R16, 0x3, PT ;  /* 0x000000031000780c */ /* 0x000fda0003f05270 */
[----:B------:R-:W-:Y:S05]  /*afa0*/  @!P0 BRA `(.L_x_308) ;  /* 0x0000000000048947 */ /* 0x000fea0003800000 */
[----:B------:R-:W-:Y:S01]  /*afb0*/  BPT.TRAP 0x1 ;  /* 0x000000040000795c */ /* 0x000fe20000300000 */
.L_x_308:
[----:B------:R-:W0:Y:S01]  /*afc0*/  S2R R3, SR_CgaCtaId ;  /* 0x0000000000037919 */ /* 0x000e220000008800 */
[----:B------:R-:W-:Y:S02]  /*afd0*/  MOV R2, 0x400 ;  /* 0x0000040000027802 */ /* 0x000fe40000000f00 */
[----:B------:R-:W-:Y:S02]  /*afe0*/  SHF.L.U32 R4, R0, 0x1f, RZ ;  /* 0x0000001f00047819 */ /* 0x000fe400000006ff */
[----:B0-----:R-:W-:-:S05]  /*aff0*/  LEA R2, R3, R2, 0x18 ;  /* 0x0000000203027211 */ /* 0x001fca00078ec0ff */
[----:B------:R-:W-:-:S04]  /*b000*/  VIADD R2, R2, 0x58 ;  /* 0x0000005802027836 */ /* 0x000fc80000000000 */
[C---:B------:R-:W-:Y:S02]  /*b010*/  IMAD R9, R7.reuse, 0x8, R2 ;  /* 0x0000000807097824 */ /* 0x040fe400078e0202 */
[----:B------:R-:W-:Y:S02]  /*b020*/  VIADD R7, R7, 0x1 ;  /* 0x0000000107077836 */ /* 0x000fe40000000000 */
[----:B------:R-:W0:Y:S03]  /*b030*/  SYNCS.PHASECHK.TRANS64.TRYWAIT P0, [R9+URZ], R4 ;  /* 0x00000004090075a7 */ /* 0x000e26000800017f */
[----:B------:R-:W-:-:S04]  /*b040*/  ISETP.NE.AND P1, PT, R7, 0xb, PT ;  /* 0x0000000b0700780c */ /* 0x000fc80003f25270 */
[----:B------:R-:W-:Y:S02]  /*b050*/  SEL R3, RZ, 0x1, P1 ;  /* 0x00000001ff037807 */ /* 0x000fe40000800000 */
[----:B------:R-:W-:Y:S02]  /*b060*/  SEL R7, R7, RZ, P1 ;  /* 0x000000ff07077207 */ /* 0x000fe40000800000 */
[----:B------:R-:W-:-:S03]  /*b070*/  LOP3.LUT R6, R0, R3, RZ, 0x3c, !PT ;  /* 0x0000000300067212 */ /* 0x000fc600078e3cff */
[----:B------:R-:W-:Y:S01]  /*b080*/  IMAD R8, R7, 0x8, R2 ;  /* 0x0000000807087824 */ /* 0x000fe200078e0202 */
[----:B------:R-:W-:Y:S01]  /*b090*/  SHF.L.U32 R5, R6, 0x1f, RZ ;  /* 0x0000001f06057819 */ /* 0x000fe200000006ff */
[----:B0-----:R-:W-:Y:S06]  /*b0a0*/  @!P0 BRA `(.L_x_309) ;  /* 0x0000000800048947 */ /* 0x001fec0003800000 */
.L_x_329:
[----:B------:R-:W1:Y:S01]  /*b0b0*/  SYNCS.PHASECHK.TRANS64.TRYWAIT P0, [R8+URZ], R5 ;  /* 0x00000005080075a7 */ /* 0x000e62000800017f */
[----:B------:R-:W-:-:S05]  /*b0c0*/  VIADD R0, R7, 0x1 ;  /* 0x0000000107007836 */ /* 0x000fca0000000000 */
[----:B------:R-:W-:-:S04]  /*b0d0*/  ISETP.NE.AND P1, PT, R0, 0xb, PT ;  /* 0x0000000b0000780c */ /* 0x000fc80003f25270 */
[----:B------:R-:W-:Y:S02]  /*b0e0*/  SEL R3, RZ, 0x1, P1 ;  /* 0x00000001ff037807 */ /* 0x000fe40000800000 */
[----:B------:R-:W-:Y:S02]  /*b0f0*/  SEL R7, R0, RZ, P1 ;  /* 0x000000ff00077207 */ /* 0x000fe40000800000 */
[----:B------:R-:W-:-:S03]  /*b100*/  LOP3.LUT R6, R6, R3, RZ, 0x3c, !PT ;  /* 0x0000000306067212 */ /* 0x000fc600078e3cff */
[----:B0-----:R-:W-:Y:S01]  /*b110*/  IMAD R9, R7, 0x8, R2 ;  /* 0x0000000807097824 */ /* 0x001fe200078e0202 */
[----:B------:R-:W-:Y:S01]  /*b120*/  SHF.L.U32 R4, R6, 0x1f, RZ ;  /* 0x0000001f06047819 */ /* 0x000fe200000006ff */
[----:B-1----:R-:W-:Y:S06]  /*b130*/  @!P0 BRA `(.L_x_310) ;  /* 0x0000000400f48947 */ /* 0x002fec0003800000 */
.L_x_330:
        /* <DEDUP_REMOVED lines=9> */
.L_x_331:
        /* <DEDUP_REMOVED lines=9> */
.L_x_332:
        /* <DEDUP_REMOVED lines=9> */
.L_x_333:
        /* <DEDUP_REMOVED lines=9> */
.L_x_334:
        /* <DEDUP_REMOVED lines=9> */
.L_x_335:
        /* <DEDUP_REMOVED lines=9> */
.L_x_336:
[----:B------:R-:W1:Y:S01]  /*b4a0*/  SYNCS.PHASECHK.TRANS64.TRYWAIT P0, [R9+URZ], R4 ;  /* 0x00000004090075a7 */ /* 0x000e62000800017f */
[----:B------:R-:W-:-:S05]  /*b4b0*/  VIADD R0, R7, 0x1 ;  /* 0x0000000107007836 */ /* 0x000fca0000000000 */
[----:B------:R-:W-:-:S04]  /*b4c0*/  ISETP.NE.AND P1, PT, R0, 0xb, PT ;  /* 0x0000000b0000780c */ /* 0x000fc80003f25270 */
[----:B------:R-:W-:Y:S02]  /*b4d0*/  SEL R3, RZ, 0x1, P1 ;  /* 0x00000001ff037807 */ /* 0x000fe40000800000 */
[----:B------:R-:W-:Y:S02]  /*b4e0*/  SEL R7, R0, RZ, P1 ;  /* 0x000000ff00077207 */ /* 0x000fe40000800000 */
[----:B------:R-:W-:-:S03]  /*b4f0*/  LOP3.LUT R11, R6, R3, RZ, 0x3c, !PT ;  /* 0x00000003060b7212 */ /* 0x000fc600078e3cff */
[----:B------:R-:W-:Y:S01]  /*b500*/  IMAD R6, R7, 0x8, R2 ;  /* 0x0000000807067824 */ /* 0x000fe200078e0202 */
[----:B0-----:R-:W-:Y:S01]  /*b510*/  SHF.L.U32 R5, R11, 0x1f, RZ ;  /* 0x0000001f0b057819 */ /* 0x001fe200000006ff */
[----:B-1----:R-:W-:Y:S06]  /*b520*/  @!P0 BRA `(.L_x_317) ;  /* 0x0000000400848947 */ /* 0x002fec0003800000 */
.L_x_337:
[----:B------:R-:W1:Y:S01]  /*b530*/  SYNCS.PHASECHK.TRANS64.TRYWAIT P0, [R6+URZ], R5 ;  /* 0x00000005060075a7 */ /* 0x000e62000800017f */
[----:B------:R-:W-:-:S05]  /*b540*/  VIADD R0, R7, 0x1 ;  /* 0x0000000107007836 */ /* 0x000fca0000000000 */
[----:B------:R-:W-:-:S04]  /*b550*/  ISETP.NE.AND P1, PT, R0, 0xb, PT ;  /* 0x0000000b0000780c */ /* 0x000fc80003f25270 */
[----:B0-----:R-:W-:Y:S02]  /*b560*/  SEL R4, RZ, 0x1, P1 ;  /* 0x00000001ff047807 */ /* 0x001fe40000800000 */
[----:B------:R-:W-:Y:S02]  /*b570*/  SEL R3, R0, RZ, P1 ;  /* 0x000000ff00037207 */ /* 0x000fe40000800000 */
[----:B------:R-:W-:Y:S01]  /*b580*/  LOP3.LUT R0, R11, R4, RZ, 0x3c, !PT ;  /* 0x000000040b007212 */ /* 0x000fe200078e3cff */
[----:B-1----:R-:W-:Y:S06]  /*b590*/  @!P0 BRA `(.L_x_318) ;  /* 0x00000004007c8947 */ /* 0x002fec0003800000 */
.L_x_338:
[----:B------:R-:W-:Y:S01]  /*b5a0*/  IMAD R3, R3, 0x8, R2 ;  /* 0x0000000803037824 */ /* 0x000fe200078e0202 */
[----:B------:R-:W-:-:S07]  /*b5b0*/  SHF.L.U32 R0, R0, 0x1f, RZ ;  /* 0x0000001f00007819 */ /* 0x000fce00000006ff */
.L_x_319:
[----:B-1----:R1:W2:Y:S02]  /*b5c0*/  SYNCS.PHASECHK.TRANS64.TRYWAIT P0, [R3+URZ], R0 ;  /* 0x00000000030075a7 */ /* 0x0022a4000800017f */
[----:B--2---:R-:W-:Y:S05]  /*b5d0*/  @!P0 NANOSLEEP.SYNCS 0x989680 ;  /* 0x009896800000895d */ /* 0x004fea0003900000 */
[----:B------:R-:W2:Y:S02]  /*b5e0*/  @!P0 SYNCS.PHASECHK.TRANS64 P0, [R3+URZ], R0 ;  /* 0x00000000030085a7 */ /* 0x000ea4000800007f */
[----:B--2---:R-:W-:Y:S05]  /*b5f0*/  @!P0 BRA `(.L_x_319) ;  /* 0xfffffffc00f08947 */ /* 0x004fea000383ffff */
.L_x_307:
[----:B------:R-:W-:Y:S05]  /*b600*/  BSYNC B0 ;  /* 0x0000000000007941 */ /* 0x000fea0003800000 */
.L_x_306:
[----:B------:R-:W-:Y:S05]  /*b610*/  EXIT ;  /* 0x000000000000794d */ /* 0x000fea0003800000 */
.L_x_16:
[----:B-1----:R1:W2:Y:S02]  /*b620*/  SYNCS.PHASECHK.TRANS64.TRYWAIT P0, [R159+URZ], R0 ;  /* 0x000000009f0075a7 */ /* 0x0022a4000800017f */
[----:B--2---:R-:W-:Y:S05]  /*b630*/  @!P0 NANOSLEEP.SYNCS 0x989680 ;  /* 0x009896800000895d */ /* 0x004fea0003900000 */
[----:B------:R-:W2:Y:S02]  /*b640*/  @!P0 SYNCS.PHASECHK.TRANS64 P0, [R159+URZ], R0 ;  /* 0x000000009f0085a7 */ /* 0x000ea4000800007f */
[----:B--2---:R-:W-:Y:S05]  /*b650*/  @!P0 BRA `(.L_x_16) ;  /* 0xfffffffc00f08947 */ /* 0x004fea000383ffff */
[----:B------:R-:W-:Y:S05]  /*b660*/  BRA `(.L_x_320) ;  /* 0xffffff5c00c87947 */ /* 0x000fea000383ffff */
.L_x_21:
[----:B--2---:R2:W3:Y:S02]  /*b670*/  SYNCS.PHASECHK.TRANS64.TRYWAIT P1, [R3+URZ], R0 ;  /* 0x00000000030075a7 */ /* 0x0044e4000802017f */
[----:B---3--:R-:W-:Y:S05]  /*b680*/  @!P1 NANOSLEEP.SYNCS 0x989680 ;  /* 0x009896800000995d */ /* 0x008fea0003900000 */
[----:B------:R-:W3:Y:S02]  /*b690*/  @!P1 SYNCS.PHASECHK.TRANS64 P1, [R3+URZ], R0 ;  /* 0x00000000030095a7 */ /* 0x000ee4000802007f */
[----:B---3--:R-:W-:Y:S05]  /*b6a0*/  @!P1 BRA `(.L_x_21) ;  /* 0xfffffffc00f09947 */ /* 0x008fea000383ffff */
[----:B------:R-:W-:Y:S05]  /*b6b0*/  BRA `(.L_x_20) ;  /* 0xffffff6000347947 */ /* 0x000fea000383ffff */
.L_x_26:
[----:B--2---:R-:W-:-:S04]  /*b6c0*/  IMAD.U32 R4, RZ, RZ, UR4 ;  /* 0x00000004ff047e24 */ /* 0x004fc8000f8e00ff */
[----:B------:R2:W3:Y:S03]  /*b6d0*/  SYNCS.PHASECHK.TRANS64.TRYWAIT P1, [R4+URZ], R3 ;  /* 0x00000003040075a7 */ /* 0x0004e6000802017f */
[----:B---3--:R-:W-:Y:S05]  /*b6e0*/  @!P1 NANOSLEEP.SYNCS 0x989680 ;  /* 0x009896800000995d */ /* 0x008fea0003900000 */
[----:B------:R-:W3:Y:S02]  /*b6f0*/  @!P1 SYNCS.PHASECHK.TRANS64 P1, [R4+URZ], R3 ;  /* 0x00000003040095a7 */ /* 0x000ee4000802007f */
[----:B---3--:R-:W-:Y:S05]  /*b700*/  @!P1 BRA `(.L_x_26) ;  /* 0xfffffffc00ec9947 */ /* 0x008fea000383ffff */
[----:B------:R-:W-:Y:S05]  /*b710*/  BRA `(.L_x_25) ;  /* 0xffffff6000c87947 */ /* 0x000fea000383ffff */
.L_x_32:
[----:B-1----:R1:W2:Y:S02]  /*b720*/  SYNCS.PHASECHK.TRANS64.TRYWAIT P0, [R159+URZ+0x10], R0 ;  /* 0x000010009f0075a7 */ /* 0x0022a4000800017f */
[----:B--2---:R-:W-:Y:S05]  /*b730*/  @!P0 NANOSLEEP.SYNCS 0x989680 ;  /* 0x009896800000895d */ /* 0x004fea0003900000 */
[----:B------:R-:W2:Y:S02]  /*b740*/  @!P0 SYNCS.PHASECHK.TRANS64 P0, [R159+URZ+0x10], R0 ;  /* 0x000010009f0085a7 */ /* 0x000ea4000800007f */
[----:B--2---:R-:W-:Y:S05]  /*b750*/  @!P0 BRA `(.L_x_32) ;  /* 0xfffffffc00f08947 */ /* 0x004fea000383ffff */
[----:B------:R-:W-:Y:S05]  /*b760*/  BRA `(.L_x_321) ;  /* 0xffffff6400c47947 */ /* 0x000fea000383ffff */
.L_x_293:
[----:B------:R-:W-:Y:S01]  /*b770*/  BSSY B1, `(.L_x_322) ;  /* 0x0000006000017945 */ /* 0x000fe20003800000 */
[----:B------:R-:W-:-:S07]  /*b780*/  IMAD.MOV.U32 R15, RZ, RZ, -0x1 ;  /* 0xffffffffff0f7424 */ /* 0x000fce00078e00ff */
[----:B-----5:R-:W-:Y:S05]  /*b790*/  WARPSYNC.COLLECTIVE R15, `(.L_x_323) ;  /* 0x000000000f0c7348 */ /* 0x020fea0003c00000 */
[----:B------:R-:W-:Y:S02]  /*b7a0*/  ELECT P6, UR62, PT ;  /* 0x00000000003e782f */ /* 0x000fe400038c0000 */
[----:B------:R-:W-:Y:S01]  /*b7b0*/  MOV R14, UR62 ;  /* 0x0000003e000e7c02 */ /* 0x000fe20008000f00 */
[----:B-----5:R-:W-:Y:S10]  /*b7c0*/  ENDCOLLECTIVE ;  /* 0x000000000000791b */ /* 0x020ff40003800000 */
.L_x_323:
[----:B------:R-:W-:Y:S05]  /*b7d0*/  BSYNC B1 ;  /* 0x0000000000017941 */ /* 0x000fea0003800000 */
.L_x_322:
[----:B------:R-:W-:Y:S05]  /*b7e0*/  BRA `(.L_x_324) ;  /* 0xffffffec00087947 */ /* 0x000fea000383ffff */
.L_x_296:
[----:B0-----:R0:W1:Y:S02]  /*b7f0*/  SYNCS.PHASECHK.TRANS64.TRYWAIT P1, [R10+URZ+0x58], R5 ;  /* 0x000058050a0075a7 */ /* 0x001064000802017f */
[----:B-1----:R-:W-:Y:S05]  /*b800*/  @!P1 NANOSLEEP.SYNCS 0x989680 ;  /* 0x009896800000995d */ /* 0x002fea0003900000 */
[----:B------:R-:W1:Y:S02]  /*b810*/  @!P1 SYNCS.PHASECHK.TRANS64 P1, [R10+URZ+0x58], R5 ;  /* 0x000058050a0095a7 */ /* 0x000e64000802007f */
[----:B-1----:R-:W-:Y:S05]  /*b820*/  @!P1 BRA `(.L_x_296) ;  /* 0xfffffffc00f09947 */ /* 0x002fea000383ffff */
[----:B------:R-:W-:Y:S05]  /*b830*/  BRA `(.L_x_325) ;  /* 0xffffffec003c7947 */ /* 0x000fea000383ffff */
.L_x_305:
[----:B------:R-:W-:Y:S01]  /*b840*/  BSSY B0, `(.L_x_326) ;  /* 0x0000006000007945 */ /* 0x000fe20003800000 */
[----:B------:R-:W-:-:S07]  /*b850*/  IMAD.MOV.U32 R15, RZ, RZ, -0x1 ;  /* 0xffffffffff0f7424 */ /* 0x000fce00078e00ff */
[----:B-----5:R-:W-:Y:S05]  /*b860*/  WARPSYNC.COLLECTIVE R15, `(.L_x_327) ;  /* 0x000000000f0c7348 */ /* 0x020fea0003c00000 */
[----:B------:R-:W-:Y:S02]  /*b870*/  ELECT P6, UR62, PT ;  /* 0x00000000003e782f */ /* 0x000fe400038c0000 */
[----:B------:R-:W-:Y:S01]  /*b880*/  MOV R14, UR62 ;  /* 0x0000003e000e7c02 */ /* 0x000fe20008000f00 */
[----:B-----5:R-:W-:Y:S10]  /*b890*/  ENDCOLLECTIVE ;  /* 0x000000000000791b */ /* 0x020ff40003800000 */
.L_x_327:
[----:B------:R-:W-:Y:S05]  /*b8a0*/  BSYNC B0 ;  /* 0x0000000000007941 */ /* 0x000fea0003800000 */
.L_x_326:
[----:B------:R-:W-:Y:S05]  /*b8b0*/  BRA `(.L_x_328) ;  /* 0xfffffff400a87947 */ /* 0x000fea000383ffff */
.L_x_309:
[----:B0-----:R0:W1:Y:S02]  /*b8c0*/  SYNCS.PHASECHK.TRANS64.TRYWAIT P0, [R9+URZ], R4 ;  /* 0x00000004090075a7 */ /* 0x001064000800017f */
[----:B-1----:R-:W-:Y:S05]  /*b8d0*/  @!P0 NANOSLEEP.SYNCS 0x989680 ;  /* 0x009896800000895d */ /* 0x002fea0003900000 */
[----:B------:R-:W1:Y:S02]  /*b8e0*/  @!P0 SYNCS.PHASECHK.TRANS64 P0, [R9+URZ], R4 ;  /* 0x00000004090085a7 */ /* 0x000e64000800007f */
[----:B-1----:R-:W-:Y:S05]  /*b8f0*/  @!P0 BRA `(.L_x_309) ;  /* 0xfffffffc00f08947 */ /* 0x002fea000383ffff */
[----:B------:R-:W-:Y:S05]  /*b900*/  BRA `(.L_x_329) ;  /* 0xfffffff400e87947 */ /* 0x000fea000383ffff */
.L_x_310:
[----:B0-----:R0:W1:Y:S02]  /*b910*/  SYNCS.PHASECHK.TRANS64.TRYWAIT P0, [R8+URZ], R5 ;  /* 0x00000005080075a7 */ /* 0x001064000800017f */
[----:B-1----:R-:W-:Y:S05]  /*b920*/  @!P0 NANOSLEEP.SYNCS 0x989680 ;  /* 0x009896800000895d */ /* 0x002fea0003900000 */
[----:B------:R-:W1:Y:S02]  /*b930*/  @!P0 SYNCS.PHASECHK.TRANS64 P0, [R8+URZ], R5 ;  /* 0x00000005080085a7 */ /* 0x000e64000800007f */
[----:B-1----:R-:W-:Y:S05]  /*b940*/  @!P0 BRA `(.L_x_310) ;  /* 0xfffffffc00f08947 */ /* 0x002fea000383ffff */
[----:B------:R-:W-:Y:S05]  /*b950*/  BRA `(.L_x_330) ;  /* 0xfffffff400f87947 */ /* 0x000fea000383ffff */
.L_x_311:
[----:B0-----:R0:W1:Y:S02]  /*b960*/  SYNCS.PHASECHK.TRANS64.TRYWAIT P0, [R9+URZ], R4 ;  /* 0x00000004090075a7 */ /* 0x001064000800017f */
[----:B-1----:R-:W-:Y:S05]  /*b970*/  @!P0 NANOSLEEP.SYNCS 0x989680 ;  /* 0x009896800000895d */ /* 0x002fea0003900000 */
[----:B------:R-:W1:Y:S02]  /*b980*/  @!P0 SYNCS.PHASECHK.TRANS64 P0, [R9+URZ], R4 ;  /* 0x00000004090085a7 */ /* 0x000e64000800007f */
[----:B-1----:R-:W-:Y:S05]  /*b990*/  @!P0 BRA `(.L_x_311) ;  /* 0xfffffffc00f08947 */ /* 0x002fea000383ffff */
[----:B------:R-:W-:Y:S05]  /*b9a0*/  BRA `(.L_x_331) ;  /* 0xfffffff800087947 */ /* 0x000fea000383ffff */
.L_x_312:
[----:B0-----:R0:W1:Y:S02]  /*b9b0*/  SYNCS.PHASECHK.TRANS64.TRYWAIT P0, [R8+URZ], R5 ;  /* 0x00000005080075a7 */ /* 0x001064000800017f */
[----:B-1----:R-:W-:Y:S05]  /*b9c0*/  @!P0 NANOSLEEP.SYNCS 0x989680 ;  /* 0x009896800000895d */ /* 0x002fea0003900000 */
[----:B------:R-:W1:Y:S02]  /*b9d0*/  @!P0 SYNCS.PHASECHK.TRANS64 P0, [R8+URZ], R5 ;  /* 0x00000005080085a7 */ /* 0x000e64000800007f */
[----:B-1----:R-:W-:Y:S05]  /*b9e0*/  @!P0 BRA `(.L_x_312) ;  /* 0xfffffffc00f08947 */ /* 0x002fea000383ffff */
[----:B------:R-:W-:Y:S05]  /*b9f0*/  BRA `(.L_x_332) ;  /* 0xfffffff800187947 */ /* 0x000fea000383ffff */
.L_x_313:
[----:B0-----:R0:W1:Y:S02]  /*ba00*/  SYNCS.PHASECHK.TRANS64.TRYWAIT P0, [R9+URZ], R4 ;  /* 0x00000004090075a7 */ /* 0x001064000800017f */
[----:B-1----:R-:W-:Y:S05]  /*ba10*/  @!P0 NANOSLEEP.SYNCS 0x989680 ;  /* 0x009896800000895d */ /* 0x002fea0003900000 */
[----:B------:R-:W1:Y:S02]  /*ba20*/  @!P0 SYNCS.PHASECHK.TRANS64 P0, [R9+URZ], R4 ;  /* 0x00000004090085a7 */ /* 0x000e64000800007f */
[----:B-1----:R-:W-:Y:S05]  /*ba30*/  @!P0 BRA `(.L_x_313) ;  /* 0xfffffffc00f08947 */ /* 0x002fea000383ffff */
[----:B------:R-:W-:Y:S05]  /*ba40*/  BRA `(.L_x_333) ;  /* 0xfffffff800287947 */ /* 0x000fea000383ffff */
.L_x_314:
[----:B0-----:R0:W1:Y:S02]  /*ba50*/  SYNCS.PHASECHK.TRANS64.TRYWAIT P0, [R8+URZ], R5 ;  /* 0x00000005080075a7 */ /* 0x001064000800017f */
[----:B-1----:R-:W-:Y:S05]  /*ba60*/  @!P0 NANOSLEEP.SYNCS 0x989680 ;  /* 0x009896800000895d */ /* 0x002fea0003900000 */
[----:B------:R-:W1:Y:S02]  /*ba70*/  @!P0 SYNCS.PHASECHK.TRANS64 P0, [R8+URZ], R5 ;  /* 0x00000005080085a7 */ /* 0x000e64000800007f */
[----:B-1----:R-:W-:Y:S05]  /*ba80*/  @!P0 BRA `(.L_x_314) ;  /* 0xfffffffc00f08947 */ /* 0x002fea000383ffff */
[----:B------:R-:W-:Y:S05]  /*ba90*/  BRA `(.L_x_334) ;  /* 0xfffffff800387947 */ /* 0x000fea000383ffff */
.L_x_315:
[----:B0-----:R0:W1:Y:S02]  /*baa0*/  SYNCS.PHASECHK.TRANS64.TRYWAIT P0, [R9+URZ], R4 ;  /* 0x00000004090075a7 */ /* 0x001064000800017f */
[----:B-1----:R-:W-:Y:S05]  /*bab0*/  @!P0 NANOSLEEP.SYNCS 0x989680 ;  /* 0x009896800000895d */ /* 0x002fea0003900000 */
[----:B------:R-:W1:Y:S02]  /*bac0*/  @!P0 SYNCS.PHASECHK.TRANS64 P0, [R9+URZ], R4 ;  /* 0x00000004090085a7 */ /* 0x000e64000800007f */
[----:B-1----:R-:W-:Y:S05]  /*bad0*/  @!P0 BRA `(.L_x_315) ;  /* 0xfffffffc00f08947 */ /* 0x002fea000383ffff */
[----:B------:R-:W-:Y:S05]  /*bae0*/  BRA `(.L_x_335) ;  /* 0xfffffff800487947 */ /* 0x000fea000383ffff */
.L_x_316:
[----:B0-----:R0:W1:Y:S02]  /*baf0*/  SYNCS.PHASECHK.TRANS64.TRYWAIT P0, [R8+URZ], R5 ;  /* 0x00000005080075a7 */ /* 0x001064000800017f */
[----:B-1----:R-:W-:Y:S05]  /*bb00*/  @!P0 NANOSLEEP.SYNCS 0x989680 ;  /* 0x009896800000895d */ /* 0x002fea0003900000 */
[----:B------:R-:W1:Y:S02]  /*bb10*/  @!P0 SYNCS.PHASECHK.TRANS64 P0, [R8+URZ], R5 ;  /* 0x00000005080085a7 */ /* 0x000e64000800007f */
[----:B-1----:R-:W-:Y:S05]  /*bb20*/  @!P0 BRA `(.L_x_316) ;  /* 0xfffffffc00f08947 */ /* 0x002fea000383ffff */
[----:B------:R-:W-:Y:S05]  /*bb30*/  BRA `(.L_x_336) ;  /* 0xfffffff800587947 */ /* 0x000fea000383ffff */
.L_x_317:
[----:B0-----:R0:W1:Y:S02]  /*bb40*/  SYNCS.PHASECHK.TRANS64.TRYWAIT P0, [R9+URZ], R4 ;  /* 0x00000004090075a7 */ /* 0x001064000800017f */
[----:B-1----:R-:W-:Y:S05]  /*bb50*/  @!P0 NANOSLEEP.SYNCS 0x989680 ;  /* 0x009896800000895d */ /* 0x002fea0003900000 */
[----:B------:R-:W1:Y:S02]  /*bb60*/  @!P0 SYNCS.PHASECHK.TRANS64 P0, [R9+URZ], R4 ;  /* 0x00000004090085a7 */ /* 0x000e64000800007f */
[----:B-1----:R-:W-:Y:S05]  /*bb70*/  @!P0 BRA `(.L_x_317) ;  /* 0xfffffffc00f08947 */ /* 0x002fea000383ffff */
[----:B------:R-:W-:Y:S05]  /*bb80*/  BRA `(.L_x_337) ;  /* 0xfffffff800687947 */ /* 0x000fea000383ffff */
.L_x_318:
[----:B0-----:R0:W1:Y:S02]  /*bb90*/  SYNCS.PHASECHK.TRANS64.TRYWAIT P0, [R6+URZ], R5 ;  /* 0x00000005060075a7 */ /* 0x001064000800017f */
[----:B-1----:R-:W-:Y:S05]  /*bba0*/  @!P0 NANOSLEEP.SYNCS 0x989680 ;  /* 0x009896800000895d */ /* 0x002fea0003900000 */
[----:B------:R-:W1:Y:S02]  /*bbb0*/  @!P0 SYNCS.PHASECHK.TRANS64 P0, [R6+URZ], R5 ;  /* 0x00000005060085a7 */ /* 0x000e64000800007f */
[----:B-1----:R-:W-:Y:S05]  /*bbc0*/  @!P0 BRA `(.L_x_318) ;  /* 0xfffffffc00f08947 */ /* 0x002fea000383ffff */
[----:B------:R-:W-:Y:S05]  /*bbd0*/  BRA `(.L_x_338) ;  /* 0xfffffff800707947 */ /* 0x000fea000383ffff */
.L_x_339:
[----:B------:R-:W-:-:S00]  /*bbe0*/  BRA `(.L_x_339) ;  /* 0xfffffffc00fc7947 */ /* 0x000fc0000383ffff */
[----:B------:R-:W-:-:S00]  /*bbf0*/  NOP ;  /* 0x0000000000007918 */ /* 0x000fc00000000000 */
        /* <DEDUP_REMOVED lines=8> */
.L_x_340:


//--------------------- .nv.global.init           --------------------------
	.section	.nv.global.init,"aw",@progbits
.nv.global.init:
	.type		$str$22,@object
	.size		$str$22,($str$23 - $str$22)
$str$22:
        /*0000*/ 	.byte	0x6b, 0x5f, 0x74, 0x69, 0x6c, 0x65, 0x5f, 0x63, 0x6f, 0x75, 0x6e, 0x74, 0x20, 0x3e, 0x3d, 0x20
        /*0010*/ 	.byte	0x31, 0x00
	.type		$str$23,@object
	.size		$str$23,(__unnamed_1 - $str$23)
$str$23:
        /*0012*/ 	.byte	0x2f, 0x74, 0x6d, 0x70, 0x2f, 0x63, 0x75, 0x74, 0x6c, 0x61, 0x73, 0x73, 0x5f, 0x73, 0x77, 0x65
        /*0022*/ 	.byte	0x65, 0x70, 0x5f, 0x73, 0x72, 0x63, 0x2f, 0x69, 0x6e, 0x63, 0x6c, 0x75, 0x64, 0x65, 0x2f, 0x63
        /*0032*/ 	.byte	0x75, 0x74, 0x6c, 0x61, 0x73, 0x73, 0x2f, 0x67, 0x65, 0x6d, 0x6d, 0x2f, 0x63, 0x6f, 0x6c, 0x6c
        /*0042*/ 	.byte	0x65, 0x63, 0x74, 0x69, 0x76, 0x65, 0x2f, 0x73, 0x6d, 0x39, 0x30, 0x5f, 0x6d, 0x6d, 0x61, 0x5f
        /*0052*/ 	.byte	0x74, 0x6d, 0x61, 0x5f, 0x67, 0x6d, 0x6d, 0x61, 0x5f, 0x73, 0x73, 0x5f, 0x77, 0x61, 0x72, 0x70
        /*0062*/ 	.byte	0x73, 0x70, 0x65, 0x63, 0x69, 0x61, 0x6c, 0x69, 0x7a, 0x65, 0x64, 0x2e, 0x68, 0x70, 0x70, 0x00
	.type		__unnamed_1,@object
	.size		__unnamed_1,(.L_0 - __unnamed_1)
__unnamed_1:
        /*0072*/ 	.byte	0x76, 0x6f, 0x69, 0x64, 0x20, 0x63, 0x75, 0x74, 0x6c, 0x61, 0x73, 0x73, 0x3a, 0x3a, 0x67, 0x65
        /* <DEDUP_REMOVED lines=179> */
        /*0bb2*/ 	.byte	0x64, 0x65, 0x6e, 0x74, 0x69, 0x74, 0x79, 0x5d, 0x00
.L_0:


//--------------------- .nv.shared._ZN7cutlass13device_kernelINS_4gemm6kernel13GemmUniversalIN4cute5tupleIJiiiiEEENS1_10collective13CollectiveMmaINS1_34MainloopSm90TmaGmmaWarpSpecializedILi11ENS5_IJNS4_1CILi1EEESB_SB_EEENS1_32KernelTmaWarpSpecializedPingpongEEENS5_IJNSA_ILi64EEENSA_ILi256EEENSA_ILi32EEEEEENS_6half_tENS5_IJlSB_lEEESJ_SK_NS4_8TiledMMAINS4_8MMA_AtomIJNS4_4SM904GMMA26MMA_64x256x16_F32F16F16_SSILNSO_5MajorE0ELSQ_0ELNSO_7ScaleInE1ELSR_1EEEEEENS4_6LayoutISC_NS5_IJNSA_ILi0EEESV_SV_EEEEENS5_IJNS4_10UnderscoreESY_SY_EEEEENS4_13SM90_TMA_LOADENS4_14ComposedLayoutINS4_7SwizzleILi2ELi4ELi3EEENS4_18smem_ptr_flag_bitsILi16EEENSU_INS5_IJNSA_ILi8EEESH_EEENS5_IJSH_SB_EEEEEEEvNS4_8identityES11_S1B_vS1C_EENS_8epilogue10collective6detail29Sm90TmaWarpSpecializedAdapterINS1F_15DefaultEpilogueISJ_SK_SK_NS1E_6thread17LinearCombinationISJ_Li1EffLNS1J_9ScaleType4KindE0ELNS_15FloatRoundStyleE2ESJ_EENS1_15EpilogueDefaultEEEEEvvEEEEvNT_6ParamsE --------------------------
	.section	.nv.shared._ZN7cutlass13device_kernelINS_4gemm6kernel13GemmUniversalIN4cute5tupleIJiiiiEEENS1_10collective13CollectiveMmaINS1_34MainloopSm90TmaGmmaWarpSpecializedILi11ENS5_IJNS4_1CILi1EEESB_SB_EEENS1_32KernelTmaWarpSpecializedPingpongEEENS5_IJNSA_ILi64EEENSA_ILi256EEENSA_ILi32EEEEEENS_6half_tENS5_IJlSB_lEEESJ_SK_NS4_8TiledMMAINS4_8MMA_AtomIJNS4_4SM904GMMA26MMA_64x256x16_F32F16F16_SSILNSO_5MajorE0ELSQ_0ELNSO_7ScaleInE1ELSR_1EEEEEENS4_6LayoutISC_NS5_IJNSA_ILi0EEESV_SV_EEEEENS5_IJNS4_10UnderscoreESY_SY_EEEEENS4_13SM90_TMA_LOADENS4_14ComposedLayoutINS4_7SwizzleILi2ELi4ELi3EEENS4_18smem_ptr_flag_bitsILi16EEENSU_INS5_IJNSA_ILi8EEESH_EEENS5_IJSH_SB_EEEEEEEvNS4_8identityES11_S1B_vS1C_EENS_8epilogue10collective6detail29Sm90TmaWarpSpecializedAdapterINS1F_15DefaultEpilogueISJ_SK_SK_NS1E_6thread17LinearCombinationISJ_Li1EffLNS1J_9ScaleType4KindE0ELNS_15FloatRoundStyleE2ESJ_EENS1_15EpilogueDefaultEEEEEvvEEEEvNT_6ParamsE,"aw",@nobits
	.sectionflags	@""
	.align	16
	.zero		1024


//--------------------- .nv.shared.reserved.0     --------------------------
	.section	.nv.shared.reserved.0,"aw",@nobits
	.weak		__nv_reservedSMEM_offset_0_alias
	.size		__nv_reservedSMEM_offset_0_alias, 0, 0
	.other		__nv_reservedSMEM_offset_0_alias,@"STO_CUDA_RESERVED_SHARED STV_DEFAULT"
__nv_reservedSMEM_offset_0_alias:
	.zero		0


//--------------------- .nv.global                --------------------------
	.section	.nv.global,"aw",@nobits
.nv.global:
	.type		_ZN40_INTERNAL_83fb3a79_4_k_cu_f24abdf3_153994cute1_E,@object
	.size		_ZN40_INTERNAL_83fb3a79_4_k_cu_f24abdf3_153994cute1_E,(_ZN40_INTERNAL_83fb3a79_4_k_cu_f24abdf3_153994cuda3std3__45__cpo6cbeginE - _ZN40_INTERNAL_83fb3a79_4_k_cu_f24abdf3_153994cute1_E)
_ZN40_INTERNAL_83fb3a79_4_k_cu_f24abdf3_153994cute1_E:
	.zero		1
	.type		_ZN40_INTERNAL_83fb3a79_4_k_cu_f24abdf3_153994cuda3std3__45__cpo6cbeginE,@object
	.size		_ZN40_INTERNAL_83fb3a79_4_k_cu_f24abdf3_153994cuda3std3__45__cpo6cbeginE,(_ZN40_INTERNAL_83fb3a79_4_k_cu_f24abdf3_153994cuda3std3__48in_placeE - _ZN40_INTERNAL_83fb3a79_4_k_cu_f24abdf3_153994cuda3std3__45__cpo6cbeginE)
_ZN40_INTERNAL_83fb3a79_4_k_cu_f24abdf3_153994cuda3std3__45__cpo6cbeginE:
	.zero		1
	.type		_ZN40_INTERNAL_83fb3a79_4_k_cu_f24abdf3_153994cuda3std3__48in_placeE,@object
	.size		_ZN40_INTERNAL_83fb3a79_4_k_cu_f24abdf3_153994cuda3std3__48in_placeE,(_ZN40_INTERNAL_83fb3a79_4_k_cu_f24abdf3_153994cuda3std6ranges3__45__cpo9iter_moveE - _ZN40_INTERNAL_83fb3a79_4_k_cu_f24abdf3_153994cuda3std3__48in_placeE)
_ZN40_INTERNAL_83fb3a79_4_k_cu_f24abdf3_153994cuda3std3__48in_placeE:
	.zero		1
	.type		_ZN40_INTERNAL_83fb3a79_4_k_cu_f24abdf3_153994cuda3std6ranges3__45__cpo9iter_moveE,@object
	.size		_ZN40_INTERNAL_83fb3a79_4_k_cu_f24abdf3_153994cuda3std6ranges3__45__cpo9iter_moveE,(_ZN40_INTERNAL_83fb3a79_4_k_cu_f24abdf3_153994cuda3std3__45__cpo5beginE - _ZN40_INTERNAL_83fb3a79_4_k_cu_f24abdf3_153994cuda3std6ranges3__45__cpo9iter_moveE)
_ZN40_INTERNAL_83fb3a79_4_k_cu_f24abdf3_153994cuda3std6ranges3__45__cpo9iter_moveE:
	.zero		1
	.type		_ZN40_INTERNAL_83fb3a79_4_k_cu_f24abdf3_153994cuda3std3__45__cpo5beginE,@object
	.size		_ZN40_INTERNAL_83fb3a79_4_k_cu_f24abdf3_153994cuda3std3__45__cpo5beginE,(_ZN40_INTERNAL_83fb3a79_4_k_cu_f24abdf3_153994cuda3std3__442_GLOBAL__N__83fb3a79_4_k_cu_f24abdf3_153996ignoreE - _ZN40_INTERNAL_83fb3a79_4_k_cu_f24abdf3_153994cuda3std3__45__cpo5beginE)
_ZN40_INTERNAL_83fb3a79_4_k_cu_f24abdf3_153994cuda3std3__45__cpo5beginE:
	.zero		1
	.type		_ZN40_INTERNAL_83fb3a79_4_k_cu_f24abdf3_153994cuda3std3__442_GLOBAL__N__83fb3a79_4_k_cu_f24abdf3_153996ignoreE,@object
	.size		_ZN40_INTERNAL_83fb3a79_4_k_cu_f24abdf3_153994cuda3std3__442_GLOBAL__N__83fb3a79_4_k_cu_f24abdf3_153996ignoreE,(_ZN40_INTERNAL_83fb3a79_4_k_cu_f24abdf3_153994cute7productE - _ZN40_INTERNAL_83fb3a79_4_k_cu_f24abdf3_153994cuda3std3__442_GLOBAL__N__83fb3a79_4_k_cu_f24abdf3_153996ignoreE)
_ZN40_INTERNAL_83fb3a79_4_k_cu_f24abdf3_153994cuda3std3__442_GLOBAL__N__83fb3a79_4_k_cu_f24abdf3_153996ignoreE:
	.zero		1
	.type		_ZN40_INTERNAL_83fb3a79_4_k_cu_f24abdf3_153994cute7productE,@object
	.size		_ZN40_INTERNAL_83fb3a79_4_k_cu_f24abdf3_153994cute7productE,(_ZN40_INTERNAL_83fb3a79_4_k_cu_f24abdf3_153994cuda3std3__45__cpo3endE - _ZN40_INTERNAL_83fb3a79_4_k_cu_f24abdf3_153994cute7productE)
_ZN40_INTERNAL_83fb3a79_4_k_cu_f24abdf3_153994cute7productE:
	.zero		1
	.type		_ZN40_INTERNAL_83fb3a79_4_k_cu_f24abdf3_153994cuda3std3__45__cpo3endE,@object
	.size		_ZN40_INTERNAL_83fb3a79_4_k_cu_f24abdf3_153994cuda3std3__45__cpo3endE,(_ZN40_INTERNAL_83fb3a79_4_k_cu_f24abdf3_153994cuda3std3__419piecewise_constructE - _ZN40_INTERNAL_83fb3a79_4_k_cu_f24abdf3_153994cuda3std3__45__cpo3endE)
_ZN40_INTERNAL_83fb3a79_4_k_cu_f24abdf3_153994cuda3std3__45__cpo3endE:
	.zero		1
	.type		_ZN40_INTERNAL_83fb3a79_4_k_cu_f24abdf3_153994cuda3std3__419piecewise_constructE,@object
	.size		_ZN40_INTERNAL_83fb3a79_4_k_cu_f24abdf3_153994cuda3std3__419piecewise_constructE,(_ZN40_INTERNAL_83fb3a79_4_k_cu_f24abdf3_153994cuda3std3__45__cpo4cendE - _ZN40_INTERNAL_83fb3a79_4_k_cu_f24abdf3_153994cuda3std3__419piecewise_constructE)
_ZN40_INTERNAL_83fb3a79_4_k_cu_f24abdf3_153994cuda3std3__419piecewise_constructE:
	.zero		1
	.type		_ZN40_INTERNAL_83fb3a79_4_k_cu_f24abdf3_153994cuda3std3__45__cpo4cendE,@object
	.size		_ZN40_INTERNAL_83fb3a79_4_k_cu_f24abdf3_153994cuda3std3__45__cpo4cendE,(_ZN40_INTERNAL_83fb3a79_4_k_cu_f24abdf3_153994cuda3std6ranges3__45__cpo4swapE - _ZN40_INTERNAL_83fb3a79_4_k_cu_f24abdf3_153994cuda3std3__45__cpo4cendE)
_ZN40_INTERNAL_83fb3a79_4_k_cu_f24abdf3_153994cuda3std3__45__cpo4cendE:
	.zero		1
	.type		_ZN40_INTERNAL_83fb3a79_4_k_cu_f24abdf3_153994cuda3std6ranges3__45__cpo4swapE,@object
	.size		_ZN40_INTERNAL_83fb3a79_4_k_cu_f24abdf3_153994cuda3std6ranges3__45__cpo4swapE,(.L_8 - _ZN40_INTERNAL_83fb3a79_4_k_cu_f24abdf3_153994cuda3std6ranges3__45__cpo4swapE)
_ZN40_INTERNAL_83fb3a79_4_k_cu_f24abdf3_153994cuda3std6ranges3__45__cpo4swapE:
	.zero		1
.L_8:


//--------------------- .nv.constant0._ZN7cutlass13device_kernelINS_4gemm6kernel13GemmUniversalIN4cute5tupleIJiiiiEEENS1_10collective13CollectiveMmaINS1_34MainloopSm90TmaGmmaWarpSpecializedILi11ENS5_IJNS4_1CILi1EEESB_SB_EEENS1_32KernelTmaWarpSpecializedPingpongEEENS5_IJNSA_ILi64EEENSA_ILi256EEENSA_ILi32EEEEEENS_6half_tENS5_IJlSB_lEEESJ_SK_NS4_8TiledMMAINS4_8MMA_AtomIJNS4_4SM904GMMA26MMA_64x256x16_F32F16F16_SSILNSO_5MajorE0ELSQ_0ELNSO_7ScaleInE1ELSR_1EEEEEENS4_6LayoutISC_NS5_IJNSA_ILi0EEESV_SV_EEEEENS5_IJNS4_10UnderscoreESY_SY_EEEEENS4_13SM90_TMA_LOADENS4_14ComposedLayoutINS4_7SwizzleILi2ELi4ELi3EEENS4_18smem_ptr_flag_bitsILi16EEENSU_INS5_IJNSA_ILi8EEESH_EEENS5_IJSH_SB_EEEEEEEvNS4_8identityES11_S1B_vS1C_EENS_8epilogue10collective6detail29Sm90TmaWarpSpecializedAdapterINS1F_15DefaultEpilogueISJ_SK_SK_NS1E_6thread17LinearCombinationISJ_Li1EffLNS1J_9ScaleType4KindE0ELNS_15FloatRoundStyleE2ESJ_EENS1_15EpilogueDefaultEEEEEvvEEEEvNT_6ParamsE --------------------------
	.section	.nv.constant0._ZN7cutlass13device_kernelINS_4gemm6kernel13GemmUniversalIN4cute5tupleIJiiiiEEENS1_10collective13CollectiveMmaINS1_34MainloopSm90TmaGmmaWarpSpecializedILi11ENS5_IJNS4_1CILi1EEESB_SB_EEENS1_32KernelTmaWarpSpecializedPingpongEEENS5_IJNSA_ILi64EEENSA_ILi256EEENSA_ILi32EEEEEENS_6half_tENS5_IJlSB_lEEESJ_SK_NS4_8TiledMMAINS4_8MMA_AtomIJNS4_4SM904GMMA26MMA_64x256x16_F32F16F16_SSILNSO_5MajorE0ELSQ_0ELNSO_7ScaleInE1ELSR_1EEEEEENS4_6LayoutISC_NS5_IJNSA_ILi0EEESV_SV_EEEEENS5_IJNS4_10UnderscoreESY_SY_EEEEENS4_13SM90_TMA_LOADENS4_14ComposedLayoutINS4_7SwizzleILi2ELi4ELi3EEENS4_18smem_ptr_flag_bitsILi16EEENSU_INS5_IJNSA_ILi8EEESH_EEENS5_IJSH_SB_EEEEEEEvNS4_8identityES11_S1B_vS1C_EENS_8epilogue10collective6detail29Sm90TmaWarpSpecializedAdapterINS1F_15DefaultEpilogueISJ_SK_SK_NS1E_6thread17LinearCombinationISJ_Li1EffLNS1J_9ScaleType4KindE0ELNS_15FloatRoundStyleE2ESJ_EENS1_15EpilogueDefaultEEEEEvvEEEEvNT_6ParamsE,"a",@progbits
	.sectionflags	@""
	.align	4
.nv.constant0._ZN7cutlass13device_kernelINS_4gemm6kernel13GemmUniversalIN4cute5tupleIJiiiiEEENS1_10collective13CollectiveMmaINS1_34MainloopSm90TmaGmmaWarpSpecializedILi11ENS5_IJNS4_1CILi1EEESB_SB_EEENS1_32KernelTmaWarpSpecializedPingpongEEENS5_IJNSA_ILi64EEENSA_ILi256EEENSA_ILi32EEEEEENS_6half_tENS5_IJlSB_lEEESJ_SK_NS4_8TiledMMAINS4_8MMA_AtomIJNS4_4SM904GMMA26MMA_64x256x16_F32F16F16_SSILNSO_5MajorE0ELSQ_0ELNSO_7ScaleInE1ELSR_1EEEEEENS4_6LayoutISC_NS5_IJNSA_ILi0EEESV_SV_EEEEENS5_IJNS4_10UnderscoreESY_SY_EEEEENS4_13SM90_TMA_LOADENS4_14ComposedLayoutINS4_7SwizzleILi2ELi4ELi3EEENS4_18smem_ptr_flag_bitsILi16EEENSU_INS5_IJNSA_ILi8EEESH_EEENS5_IJSH_SB_EEEEEEEvNS4_8identityES11_S1B_vS1C_EENS_8epilogue10collective6detail29Sm90TmaWarpSpecializedAdapterINS1F_15DefaultEpilogueISJ_SK_SK_NS1E_6thread17LinearCombinationISJ_Li1EffLNS1J_9ScaleType4KindE0ELNS_15FloatRoundStyleE2ESJ_EENS1_15EpilogueDefaultEEEEEvvEEEEvNT_6ParamsE:
	.zero		1664


//--------------------- SYMBOLS --------------------------

	.type		.nv.reservedSmem.offset0,@object
	.size		.nv.reservedSmem.offset0,0x4
	.type		__assertfail,@function
